	.target	sm_100a

	.elftype	@"ET_EXEC"


//--------------------- .note.nv.tkinfo           --------------------------
	.section	.note.nv.tkinfo,"",@"SHT_NOTE"
	.sectionflags	@"SHF_NOTE_NV_TKINFO"
	.tkinfo
        /*0018*/ 	.word	0x00000081
        /*0030*/ 	.string	""
        /*0030*/ 	.string	"ptxas-blackwell"
        /*0030*/ 	.string	"Cuda compilation tools, release 12.9, V12.9.86"
        /*0030*/ 	.string	"Build cuda_12.9.r12.9/compiler.36037853_0"
        /*0030*/ 	.string	"-v  -suppress-debug-info  -lineinfo  -arch sm_100a "



//--------------------- .note.nv.cuver            --------------------------
	.section	.note.nv.cuver,"",@"SHT_NOTE"
	.sectionflags	@"SHF_NOTE_NV_CUVER"
        /*0018*/ 	.short	0x0001
        /*001a*/ 	.short	0x0064
        /*001c*/ 	.short	0x0001
        /*001e*/ 	.short	0x0000
        /*0020*/ 	.short	0x0001
        /*0022*/ 	.short	0x0000


//--------------------- .nv.info                  --------------------------
	.section	.nv.info,"",@"SHT_CUDA_INFO"
	.align	4


	//----- nvinfo : EIATTR_REGCOUNT
	.align		4
        /*0000*/ 	.byte	0x04, 0x2f
        /*0002*/ 	.short	(.L_4 - .L_3)
	.align		4
.L_3:
        /*0004*/ 	.word	index@(gluon_tcgen05)
        /*0008*/ 	.word	0x00000047


	//----- nvinfo : EIATTR_FRAME_SIZE
	.align		4
.L_4:
        /*000c*/ 	.byte	0x04, 0x11
        /*000e*/ 	.short	(.L_6 - .L_5)
	.align		4
.L_5:
        /*0010*/ 	.word	index@($__internal_2_$__cuda_sm10x_tcgen05_guardrail_trap_unallocated_columns_being_dealloced)
        /*0014*/ 	.word	0x00000000


	//----- nvinfo : EIATTR_FRAME_SIZE
	.align		4
.L_6:
        /*0018*/ 	.byte	0x04, 0x11
        /*001a*/ 	.short	(.L_8 - .L_7)
	.align		4
.L_7:
        /*001c*/ 	.word	index@($__internal_1_$__cuda_sm10x_tcgen05_guardrail_trap_phase_invalid_during_alloc)
        /*0020*/ 	.word	0x00000000


	//----- nvinfo : EIATTR_FRAME_SIZE
	.align		4
.L_8:
        /*0024*/ 	.byte	0x04, 0x11
        /*0026*/ 	.short	(.L_10 - .L_9)
	.align		4
.L_9:
        /*0028*/ 	.word	index@($__internal_0_$__cuda_sm10x_tcgen05_guardrail_trap_col_being_dealloced_not_returned_by_alloc)
        /*002c*/ 	.word	0x00000000


	//----- nvinfo : EIATTR_FRAME_SIZE
	.align		4
.L_10:
        /*0030*/ 	.byte	0x04, 0x11
        /*0032*/ 	.short	(.L_12 - .L_11)
	.align		4
.L_11:
        /*0034*/ 	.word	index@(gluon_tcgen05)
        /*0038*/ 	.word	0x00000000


	//----- nvinfo : EIATTR_MIN_STACK_SIZE
	.align		4
.L_12:
        /*003c*/ 	.byte	0x04, 0x12
        /*003e*/ 	.short	(.L_14 - .L_13)
	.align		4
.L_13:
        /*0040*/ 	.word	index@(gluon_tcgen05)
        /*0044*/ 	.word	0x00000000
.L_14:


//--------------------- .nv.info.gluon_tcgen05    --------------------------
	.section	.nv.info.gluon_tcgen05,"",@"SHT_CUDA_INFO"
	.sectionflags	@""
	.align	4


	//----- nvinfo : EIATTR_CUDA_API_VERSION
	.align		4
        /*0000*/ 	.byte	0x04, 0x37
        /*0002*/ 	.short	(.L_16 - .L_15)
.L_15:
        /*0004*/ 	.word	0x00000081


	//----- nvinfo : EIATTR_KPARAM_INFO
	.align		4
.L_16:
        /*0008*/ 	.byte	0x04, 0x17
        /*000a*/ 	.short	(.L_18 - .L_17)
.L_17:
        /*000c*/ 	.word	0x00000000
        /*0010*/ 	.short	0x000a
        /*0012*/ 	.short	0x0048
        /*0014*/ 	.byte	0x00, 0xf4, 0x21, 0x00


	//----- nvinfo : EIATTR_KPARAM_INFO
	.align		4
.L_18:
        /*0018*/ 	.byte	0x04, 0x17
        /*001a*/ 	.short	(.L_20 - .L_19)
.L_19:
        /*001c*/ 	.word	0x00000000
        /*0020*/ 	.short	0x0009
        /*0022*/ 	.short	0x0040
        /*0024*/ 	.byte	0x00, 0xf4, 0x21, 0x00


	//----- nvinfo : EIATTR_KPARAM_INFO
	.align		4
.L_20:
        /*0028*/ 	.byte	0x04, 0x17
        /*002a*/ 	.short	(.L_22 - .L_21)
.L_21:
        /*002c*/ 	.word	0x00000000
        /*0030*/ 	.short	0x0008
        /*0032*/ 	.short	0x0038
        /*0034*/ 	.byte	0x00, 0xf0, 0x21, 0x00


	//----- nvinfo : EIATTR_KPARAM_INFO
	.align		4
.L_22:
        /*0038*/ 	.byte	0x04, 0x17
        /*003a*/ 	.short	(.L_24 - .L_23)
.L_23:
        /*003c*/ 	.word	0x00000000
        /*0040*/ 	.short	0x0007
        /*0042*/ 	.short	0x0030
        /*0044*/ 	.byte	0x00, 0xf0, 0x21, 0x00


	//----- nvinfo : EIATTR_KPARAM_INFO
	.align		4
.L_24:
        /*0048*/ 	.byte	0x04, 0x17
        /*004a*/ 	.short	(.L_26 - .L_25)
.L_25:
        /*004c*/ 	.word	0x00000000
        /*0050*/ 	.short	0x0006
        /*0052*/ 	.short	0x0028
        /*0054*/ 	.byte	0x00, 0xf0, 0x21, 0x00


	//----- nvinfo : EIATTR_KPARAM_INFO
	.align		4
.L_26:
        /*0058*/ 	.byte	0x04, 0x17
        /*005a*/ 	.short	(.L_28 - .L_27)
.L_27:
        /*005c*/ 	.word	0x00000000
        /*0060*/ 	.short	0x0005
        /*0062*/ 	.short	0x0020
        /*0064*/ 	.byte	0x00, 0xf0, 0x11, 0x00


	//----- nvinfo : EIATTR_KPARAM_INFO
	.align		4
.L_28:
        /*0068*/ 	.byte	0x04, 0x17
        /*006a*/ 	.short	(.L_30 - .L_29)
.L_29:
        /*006c*/ 	.word	0x00000000
        /*0070*/ 	.short	0x0004
        /*0072*/ 	.short	0x001c
        /*0074*/ 	.byte	0x00, 0xf0, 0x11, 0x00


	//----- nvinfo : EIATTR_KPARAM_INFO
	.align		4
.L_30:
        /*0078*/ 	.byte	0x04, 0x17
        /*007a*/ 	.short	(.L_32 - .L_31)
.L_31:
        /*007c*/ 	.word	0x00000000
        /*0080*/ 	.short	0x0003
        /*0082*/ 	.short	0x0018
        /*0084*/ 	.byte	0x00, 0xf0, 0x11, 0x00


	//----- nvinfo : EIATTR_KPARAM_INFO
	.align		4
.L_32:
        /*0088*/ 	.byte	0x04, 0x17
        /*008a*/ 	.short	(.L_34 - .L_33)
.L_33:
        /*008c*/ 	.word	0x00000000
        /*0090*/ 	.short	0x0002
        /*0092*/ 	.short	0x0010
        /*0094*/ 	.byte	0x00, 0xf4, 0x21, 0x00


	//----- nvinfo : EIATTR_KPARAM_INFO
	.align		4
.L_34:
        /*0098*/ 	.byte	0x04, 0x17
        /*009a*/ 	.short	(.L_36 - .L_35)
.L_35:
        /*009c*/ 	.word	0x00000000
        /*00a0*/ 	.short	0x0001
        /*00a2*/ 	.short	0x0008
        /*00a4*/ 	.byte	0x00, 0xf4, 0x21, 0x00


	//----- nvinfo : EIATTR_KPARAM_INFO
	.align		4
.L_36:
        /*00a8*/ 	.byte	0x04, 0x17
        /*00aa*/ 	.short	(.L_38 - .L_37)
.L_37:
        /*00ac*/ 	.word	0x00000000
        /*00b0*/ 	.short	0x0000
        /*00b2*/ 	.short	0x0000
        /*00b4*/ 	.byte	0x00, 0xf4, 0x21, 0x00


	//----- nvinfo : EIATTR_AT_ENTRY_FRAGMENTS
	.align		4
.L_38:
        /*00b8*/ 	.byte	0x04, 0x4f
        /*00ba*/ 	.short	(.L_40 - .L_39)


	//   ....[0]....
.L_39:
        /*00bc*/ 	.word	0x00000004


	//----- nvinfo : EIATTR_RESERVED_SMEM_USED
	.align		4
.L_40:
        /*00c0*/ 	.byte	0x01, 0x41
	.zero		2


	//----- nvinfo : EIATTR_SPARSE_MMA_MASK
	.align		4
        /*00c4*/ 	.byte	0x03, 0x50
        /*00c6*/ 	.short	0x0000


	//----- nvinfo : EIATTR_TCGEN05_1CTA_USED
	.align		4
        /*00c8*/ 	.byte	0x01, 0x51
	.zero		2


	//----- nvinfo : EIATTR_MAXREG_COUNT
	.align		4
        /*00cc*/ 	.byte	0x03, 0x1b
        /*00ce*/ 	.short	0x00ff


	//----- nvinfo : EIATTR_NUM_BARRIERS
	.align		4
        /*00d0*/ 	.byte	0x02, 0x4c
        /*00d2*/ 	.byte	0x01
	.zero		1


	//----- nvinfo : EIATTR_INT_WARP_WIDE_INSTR_OFFSETS
	.align		4
        /*00d4*/ 	.byte	0x04, 0x31
        /*00d6*/ 	.short	(.L_42 - .L_41)


	//   ....[0]....
.L_41:
        /*00d8*/ 	.word	0x00001770


	//   ....[1]....
        /*00dc*/ 	.word	0x00001790


	//   ....[2]....
        /*00e0*/ 	.word	0x00001820


	//   ....[3]....
        /*00e4*/ 	.word	0x000019d0


	//   ....[4]....
        /*00e8*/ 	.word	0x000019e0


	//   ....[5]....
        /*00ec*/ 	.word	0x000019f0


	//   ....[6]....
        /*00f0*/ 	.word	0x00001a00


	//   ....[7]....
        /*00f4*/ 	.word	0x00001d20


	//   ....[8]....
        /*00f8*/ 	.word	0x00001d30


	//   ....[9]....
        /*00fc*/ 	.word	0x00001ea0


	//   ....[10]....
        /*0100*/ 	.word	0x00001ef0


	//   ....[11]....
        /*0104*/ 	.word	0x00001f00


	//   ....[12]....
        /*0108*/ 	.word	0x00001f30


	//   ....[13]....
        /*010c*/ 	.word	0x00002220


	//   ....[14]....
        /*0110*/ 	.word	0x00002230


	//   ....[15]....
        /*0114*/ 	.word	0x00002500


	//   ....[16]....
        /*0118*/ 	.word	0x00002510


	//   ....[17]....
        /*011c*/ 	.word	0x00002a00


	//   ....[18]....
        /*0120*/ 	.word	0x00002a50


	//----- nvinfo : EIATTR_COOP_GROUP_MASK_REGIDS
	.align		4
.L_42:
        /*0124*/ 	.byte	0x04, 0x29
        /*0126*/ 	.short	(.L_44 - .L_43)


	//   ....[0]....
.L_43:
        /*0128*/ 	.word	0xffffffff


	//   ....[1]....
        /*012c*/ 	.word	0xffffffff


	//   ....[2]....
        /*0130*/ 	.word	0xffffffff


	//   ....[3]....
        /*0134*/ 	.word	0xffffffff


	//   ....[4]....
        /*0138*/ 	.word	0xffffffff


	//   ....[5]....
        /*013c*/ 	.word	0xffffffff


	//   ....[6]....
        /*0140*/ 	.word	0xffffffff


	//   ....[7]....
        /*0144*/ 	.word	0xffffffff


	//   ....[8]....
        /*0148*/ 	.word	0xffffffff


	//   ....[9]....
        /*014c*/ 	.word	0xffffffff


	//----- nvinfo : EIATTR_COOP_GROUP_INSTR_OFFSETS
	.align		4
.L_44:
        /*0150*/ 	.byte	0x04, 0x28
        /*0152*/ 	.short	(.L_46 - .L_45)


	//   ....[0]....
.L_45:
        /*0154*/ 	.word	0x00000050


	//   ....[1]....
        /*0158*/ 	.word	0x00000310


	//   ....[2]....
        /*015c*/ 	.word	0x00000500


	//   ....[3]....
        /*0160*/ 	.word	0x000009a0


	//   ....[4]....
        /*0164*/ 	.word	0x00000ae0


	//   ....[5]....
        /*0168*/ 	.word	0x00000fe0


	//   ....[6]....
        /*016c*/ 	.word	0x00001120


	//   ....[7]....
        /*0170*/ 	.word	0x00001610


	//   ....[8]....
        /*0174*/ 	.word	0x00002890


	//   ....[9]....
        /*0178*/ 	.word	0x00002b00


	//----- nvinfo : EIATTR_VRC_CTA_INIT_COUNT
	.align		4
.L_46:
        /*017c*/ 	.byte	0x02, 0x4a
        /*017e*/ 	.byte	0x80
	.zero		1


	//----- nvinfo : EIATTR_MBARRIER_INSTR_OFFSETS
	.align		4
        /*0180*/ 	.byte	0x04, 0x39
        /*0182*/ 	.short	(.L_48 - .L_47)


	//   ....[0]....
.L_47:
        /*0184*/ 	.word	0x00001840
        /*0188*/ 	.word	0x000000ff
        /*018c*/ 	.word	0x00010000
        /*0190*/ 	.short	0x0100
        /*0192*/ 	.byte	0x08
	.zero		1


	//   ....[1]....
        /*0194*/ 	.word	0x00001850
        /*0198*/ 	.word	0x000000ff
        /*019c*/ 	.word	0x00010010
        /*01a0*/ 	.short	0x0100
        /*01a2*/ 	.byte	0x08
	.zero		1


	//   ....[2]....
        /*01a4*/ 	.word	0x00001900
        /*01a8*/ 	.word	0x000000ff
        /*01ac*/ 	.word	0x00010008
        /*01b0*/ 	.short	0x0100
        /*01b2*/ 	.byte	0x08
	.zero		1


	//   ....[3]....
        /*01b4*/ 	.word	0x00001910
        /*01b8*/ 	.word	0x000000ff
        /*01bc*/ 	.word	0x00010018
        /*01c0*/ 	.short	0x0100
        /*01c2*/ 	.byte	0x08
	.zero		1


	//   ....[4]....
        /*01c4*/ 	.word	0x00001ae0
        /*01c8*/ 	.word	0x000000ff
        /*01cc*/ 	.word	0x00010000
        /*01d0*/ 	.short	0x010a
        /*01d2*/ 	.byte	0x08
	.zero		1


	//   ....[5]....
        /*01d4*/ 	.word	0x00001d80
        /*01d8*/ 	.word	0x000000ff
        /*01dc*/ 	.word	0x00010010
        /*01e0*/ 	.short	0x010a
        /*01e2*/ 	.byte	0x08
	.zero		1


	//   ....[6]....
        /*01e4*/ 	.word	0x00001fa0
        /*01e8*/ 	.word	0x000000ff
        /*01ec*/ 	.word	0x00010000
        /*01f0*/ 	.short	0x010a
        /*01f2*/ 	.byte	0x1c
	.zero		1


	//   ....[7]....
        /*01f4*/ 	.word	0x00002270
        /*01f8*/ 	.word	0x000000ff
        /*01fc*/ 	.word	0x00010010
        /*0200*/ 	.short	0x010a
        /*0202*/ 	.byte	0x1c
	.zero		1


	//   ....[8]....
        /*0204*/ 	.word	0x00002340
        /*0208*/ 	.word	0x000000ff
        /*020c*/ 	.word	0x00010000
        /*0210*/ 	.short	0x0108
        /*0212*/ 	.byte	0x08
	.zero		1


	//   ....[9]....
        /*0214*/ 	.word	0x00002350
        /*0218*/ 	.word	0x000000ff
        /*021c*/ 	.word	0x00010010
        /*0220*/ 	.short	0x0108
        /*0222*/ 	.byte	0x08
	.zero		1


	//   ....[10]....
        /*0224*/ 	.word	0x000023a0
        /*0228*/ 	.word	0x000000ff
        /*022c*/ 	.word	0x00010008
        /*0230*/ 	.short	0x0108
        /*0232*/ 	.byte	0x08
	.zero		1


	//   ....[11]....
        /*0234*/ 	.word	0x000023b0
        /*0238*/ 	.word	0x000000ff
        /*023c*/ 	.word	0x00010018
        /*0240*/ 	.short	0x0108
        /*0242*/ 	.byte	0x08
	.zero		1


	//   ....[12]....
        /*0244*/ 	.word	0x00002b20
        /*0248*/ 	.word	0x000000ff
        /*024c*/ 	.word	0x00010000
        /*0250*/ 	.short	0x010a
        /*0252*/ 	.byte	0x08
	.zero		1


	//   ....[13]....
        /*0254*/ 	.word	0x00002b50
        /*0258*/ 	.word	0x000000ff
        /*025c*/ 	.word	0x00010010
        /*0260*/ 	.short	0x010a
        /*0262*/ 	.byte	0x08
	.zero		1


	//   ....[14]....
        /*0264*/ 	.word	0x00002b80
        /*0268*/ 	.word	0x000000ff
        /*026c*/ 	.word	0x00010000
        /*0270*/ 	.short	0x010a
        /*0272*/ 	.byte	0x1c
	.zero		1


	//   ....[15]....
        /*0274*/ 	.word	0x00002bb0
        /*0278*/ 	.word	0x000000ff
        /*027c*/ 	.word	0x00010010
        /*0280*/ 	.short	0x010a
        /*0282*/ 	.byte	0x1c
	.zero		1


	//----- nvinfo : EIATTR_NUM_MBARRIERS
	.align		4
.L_48:
        /*0284*/ 	.byte	0x03, 0x38
        /*0286*/ 	.short	0x0004


	//----- nvinfo : EIATTR_EXIT_INSTR_OFFSETS
	.align		4
        /*0288*/ 	.byte	0x04, 0x1c
        /*028a*/ 	.short	(.L_50 - .L_49)


	//   ....[0]....
.L_49:
        /*028c*/ 	.word	0x00002b10


	//----- nvinfo : EIATTR_REQNTID
	.align		4
.L_50:
        /*0290*/ 	.byte	0x04, 0x10
        /*0292*/ 	.short	(.L_52 - .L_51)
.L_51:
        /*0294*/ 	.word	0x00000100
        /*0298*/ 	.word	0x00000001
        /*029c*/ 	.word	0x00000001


	//----- nvinfo : EIATTR_CRS_STACK_SIZE
	.align		4
.L_52:
        /*02a0*/ 	.byte	0x04, 0x1e
        /*02a2*/ 	.short	(.L_54 - .L_53)
.L_53:
        /*02a4*/ 	.word	0x00000000


	//----- nvinfo : EIATTR_CBANK_PARAM_SIZE
	.align		4
.L_54:
        /*02a8*/ 	.byte	0x03, 0x19
        /*02aa*/ 	.short	0x0050


	//----- nvinfo : EIATTR_PARAM_CBANK
	.align		4
        /*02ac*/ 	.byte	0x04, 0x0a
        /*02ae*/ 	.short	(.L_56 - .L_55)
	.align		4
.L_55:
        /*02b0*/ 	.word	index@(.nv.constant0.gluon_tcgen05)
        /*02b4*/ 	.short	0x0380
        /*02b6*/ 	.short	0x0050


	//----- nvinfo : EIATTR_SW_WAR
	.align		4
.L_56:
        /*02b8*/ 	.byte	0x04, 0x36
        /*02ba*/ 	.short	(.L_58 - .L_57)
.L_57:
        /*02bc*/ 	.word	0x00000008
.L_58:


//--------------------- .nv.compat                --------------------------
	.section	.nv.compat,"",@"SHT_CUDA_COMPAT_INFO"
	.align	4
        /*0000*/ 	.byte	0x02, 0x02, 0x02, 0x00, 0x02, 0x05, 0x05, 0x00, 0x02, 0x03, 0x03, 0x00, 0x02, 0x06, 0x01, 0x00


//--------------------- .nv.callgraph             --------------------------
	.section	.nv.callgraph,"",@"SHT_CUDA_CALLGRAPH"
	.align	4
	.sectionentsize	8
	.align		4
        /*0000*/ 	.word	0x00000000
	.align		4
        /*0004*/ 	.word	0xffffffff
	.align		4
        /*0008*/ 	.word	0x00000000
	.align		4
        /*000c*/ 	.word	0xfffffffe
	.align		4
        /*0010*/ 	.word	0x00000000
	.align		4
        /*0014*/ 	.word	0xfffffffd
	.align		4
        /*0018*/ 	.word	0x00000000
	.align		4
        /*001c*/ 	.word	0xfffffffc


//--------------------- .text.gluon_tcgen05       --------------------------
	.section	.text.gluon_tcgen05,"ax",@progbits
	.align	128
        .global         gluon_tcgen05
        .type           gluon_tcgen05,@function
        .size           gluon_tcgen05,(.L_x_77 - gluon_tcgen05)
        .other          gluon_tcgen05,@"STO_CUDA_ENTRY STV_DEFAULT"
gluon_tcgen05:
.text.gluon_tcgen05:
[----:B------:R-:W1:Y:S01]  /*0000*/  LDC R1, c[0x0][0x37c] ;  /* 0x0000df00ff017b82 */ /* 0x000e620000000800 */
[----:B------:R-:W2:Y:S02]  /*0010*/  S2R R0, SR_TID.X ;  /* 0x0000000000007919 */ /* 0x000ea40000002100 */
[----:B--2---:R-:W-:-:S13]  /*0020*/  ISETP.GE.U32.AND P2, PT, R0, 0x20, PT ;  /* 0x000000200000780c */ /* 0x004fda0003f46070 */
[----:B------:R-:W-:Y:S05]  /*0030*/  @P2 BRA `(.L_x_0) ;  /* 0x0000000000b82947 */ /* 0x000fea0003800000 */
[----:B------:R-:W2:Y:S01]  /*0040*/  S2UR UR6, SR_CgaCtaId ;  /* 0x00000000000679c3 */ /* 0x000ea20000008800 */
[----:B------:R-:W-:Y:S01]  /*0050*/  NOP ;  /* 0x0000000000007918 */ /* 0x000fe20000000000 */
[----:B------:R-:W-:Y:S02]  /*0060*/  UMOV UR4, 0x40 ;  /* 0x0000004000047882 */ /* 0x000fe40000000000 */
[----:B--2---:R-:W-:-:S09]  /*0070*/  ULEA UR4, UR6, UR4, 0x18 ;  /* 0x0000000406047291 */ /* 0x004fd2000f8ec0ff */
[----:B------:R-:W2:Y:S01]  /*0080*/  LDS.U8 R2, [UR4] ;  /* 0x00000004ff027984 */ /* 0x000ea20008000000 */
[----:B------:R-:W-:Y:S02]  /*0090*/  UMOV UR4, 0x400 ;  /* 0x0000040000047882 */ /* 0x000fe40000000000 */
[----:B------:R-:W-:Y:S01]  /*00a0*/  ULEA UR4, UR6, UR4, 0x18 ;  /* 0x0000000406047291 */ /* 0x000fe2000f8ec0ff */
[----:B--2---:R-:W-:-:S13]  /*00b0*/  ISETP.NE.AND P0, PT, R2, RZ, PT ;  /* 0x000000ff0200720c */ /* 0x004fda0003f05270 */
[----:B------:R-:W-:Y:S05]  /*00c0*/  @P0 BRA `(.L_x_1) ;  /* 0x00000000007c0947 */ /* 0x000fea0003800000 */
[----:B------:R-:W-:-:S13]  /*00d0*/  ELECT P0, URZ, PT ;  /* 0x0000000000ff782f */ /* 0x000fda0003800000 */
[----:B------:R-:W-:Y:S05]  /*00e0*/  @!P0 BRA `(.L_x_2) ;  /* 0x0000000000848947 */ /* 0x000fea0003800000 */
[----:B------:R-:W-:Y:S01]  /*00f0*/  UMOV UR5, 0x4 ;  /* 0x0000000400057882 */ /* 0x000fe20000000000 */
[----:B------:R-:W-:Y:S02]  /*0100*/  IMAD.MOV.U32 R5, RZ, RZ, 0x1 ;  /* 0x00000001ff057424 */ /* 0x000fe400078e00ff */
[----:B------:R-:W-:Y:S02]  /*0110*/  IMAD.MOV.U32 R3, RZ, RZ, 0xf ;  /* 0x0000000fff037424 */ /* 0x000fe400078e00ff */
[----:B------:R-:W-:Y:S04]  /*0120*/  DEPBAR.LE SB2, 0x36 ;  /* 0x0000ad800000791a */ /* 0x000fe80000000000 */
[----:B------:R-:W2:Y:S02]  /*0130*/  UTCATOMSWS.FIND_AND_SET.ALIGN UP0, UR5, UR5 ;  /* 0x00000005000575e3 */ /* 0x000ea40008000800 */
[----:B--2---:R-:W-:-:S04]  /*0140*/  PLOP3.LUT P0, PT, PT, PT, UP0, 0x80, 0x8 ;  /* 0x000000000008781c */ /* 0x004fc80003f0f008 */
[----:B------:R-:W-:-:S04]  /*0150*/  SEL R2, RZ, 0xffffffff, !P0 ;  /* 0xffffffffff027807 */ /* 0x000fc80004000000 */
[----:B------:R-:W-:Y:S01]  /*0160*/  ISETP.NE.AND P0, PT, R2, RZ, PT ;  /* 0x000000ff0200720c */ /* 0x000fe20003f05270 */
[----:B------:R-:W-:-:S12]  /*0170*/  IMAD.U32 R2, RZ, RZ, UR5 ;  /* 0x00000005ff027e24 */ /* 0x000fd8000f8e00ff */
[----:B------:R-:W-:Y:S05]  /*0180*/  @P0 BRA `(.L_x_3) ;  /* 0x0000000000240947 */ /* 0x000fea0003800000 */
.L_x_4:
[----:B------:R-:W-:Y:S05]  /*0190*/  NANOSLEEP 0x64 ;  /* 0x000000640000795d */ /* 0x000fea0003800000 */
[----:B------:R-:W-:-:S05]  /*01a0*/  UMOV UR5, 0x4 ;  /* 0x0000000400057882 */ /* 0x000fca0000000000 */
[----:B------:R-:W-:Y:S04]  /*01b0*/  DEPBAR.LE SB2, 0x36 ;  /* 0x0000ad800000791a */ /* 0x000fe80000000000 */
[----:B------:R-:W2:Y:S02]  /*01c0*/  UTCATOMSWS.FIND_AND_SET.ALIGN UP0, UR5, UR5 ;  /* 0x00000005000575e3 */ /* 0x000ea40008000800 */
[----:B--2---:R-:W-:-:S04]  /*01d0*/  PLOP3.LUT P0, PT, PT, PT, UP0, 0x80, 0x8 ;  /* 0x000000000008781c */ /* 0x004fc80003f0f008 */
[----:B------:R-:W-:-:S04]  /*01e0*/  SEL R2, RZ, 0xffffffff, !P0 ;  /* 0xffffffffff027807 */ /* 0x000fc80004000000 */
[----:B------:R-:W-:Y:S01]  /*01f0*/  ISETP.NE.AND P0, PT, R2, RZ, PT ;  /* 0x000000ff0200720c */ /* 0x000fe20003f05270 */
[----:B------:R-:W-:-:S12]  /*0200*/  IMAD.U32 R2, RZ, RZ, UR5 ;  /* 0x00000005ff027e24 */ /* 0x000fd8000f8e00ff */
[----:B------:R-:W-:Y:S05]  /*0210*/  @!P0 BRA `(.L_x_4) ;  /* 0xfffffffc00dc8947 */ /* 0x000fea000383ffff */
.L_x_3:
[C---:B------:R-:W-:Y:S01]  /*0220*/  VIADD R4, R2.reuse, 0x10 ;  /* 0x0000001002047836 */ /* 0x040fe20000000000 */
[----:B------:R-:W-:Y:S01]  /*0230*/  UMOV UR5, 0x50 ;  /* 0x0000005000057882 */ /* 0x000fe20000000000 */
[----:B------:R-:W-:Y:S01]  /*0240*/  SHF.L.U32 R3, R3, R2, RZ ;  /* 0x0000000203037219 */ /* 0x000fe200000006ff */
[----:B------:R-:W-:Y:S01]  /*0250*/  ULEA UR5, UR6, UR5, 0x18 ;  /* 0x0000000506057291 */ /* 0x000fe2000f8ec0ff */
[----:B------:R-:W-:Y:S01]  /*0260*/  IMAD.SHL.U32 R2, R2, 0x20, RZ ;  /* 0x0000002002027824 */ /* 0x000fe200078e00ff */
[----:B------:R-:W-:-:S04]  /*0270*/  SHF.L.U32 R4, R5, R4, RZ ;  /* 0x0000000405047219 */ /* 0x000fc800000006ff */
[----:B------:R-:W-:-:S05]  /*0280*/  LOP3.LUT R3, R4, R3, RZ, 0xfc, !PT ;  /* 0x0000000304037212 */ /* 0x000fca00078efcff */
[----:B------:R2:W-:Y:S04]  /*0290*/  ATOMS.OR RZ, [UR5], R3 ;  /* 0x00000003ffff798c */ /* 0x0005e8000b000005 */
[----:B------:R2:W-:Y:S01]  /*02a0*/  STS [UR4], R2 ;  /* 0x00000002ff007988 */ /* 0x0005e20008000804 */
[----:B------:R-:W-:Y:S05]  /*02b0*/  BRA `(.L_x_2) ;  /* 0x0000000000107947 */ /* 0x000fea0003800000 */
.L_x_1:
[----:B------:R-:W-:Y:S01]  /*02c0*/  IMAD.MOV.U32 R3, RZ, RZ, -0x1 ;  /* 0xffffffffff037424 */ /* 0x000fe200078e00ff */
[----:B------:R-:W-:-:S04]  /*02d0*/  MOV R2, 0x300 ;  /* 0x0000030000027802 */ /* 0x000fc80000000f00 */
[----:B------:R2:W-:Y:S03]  /*02e0*/  STS [UR4], R3 ;  /* 0x00000003ff007988 */ /* 0x0005e60008000804 */
[----:B-12---:R-:W-:Y:S05]  /*02f0*/  CALL.REL.NOINC `($__internal_1_$__cuda_sm10x_tcgen05_guardrail_trap_phase_invalid_during_alloc) ;  /* 0x0000002800447944 */ /* 0x006fea0003c00000 */
.L_x_2:
[----:B------:R-:W-:Y:S05]  /*0300*/  WARPSYNC.ALL ;  /* 0x0000000000007948 */ /* 0x000fea0003800000 */
[----:B------:R-:W-:Y:S01]  /*0310*/  NOP ;  /* 0x0000000000007918 */ /* 0x000fe20000000000 */
.L_x_0:
[----:B------:R-:W3:Y:S08]  /*0320*/  S2UR UR4, SR_CgaCtaId ;  /* 0x00000000000479c3 */ /* 0x000ef00000008800 */
[----:B------:R-:W-:Y:S01]  /*0330*/  BAR.SYNC.DEFER_BLOCKING 0x0 ;  /* 0x0000000000007b1d */ /* 0x000fe20000010000 */
[----:B------:R-:W-:-:S05]  /*0340*/  LOP3.LUT R68, R0, 0xff, RZ, 0xc0, !PT ;  /* 0x000000ff00447812 */ /* 0x000fca00078ec0ff */
[----:B------:R-:W-:Y:S02]  /*0350*/  UMOV UR8, 0x400 ;  /* 0x0000040000087882 */ /* 0x000fe40000000000 */
[----:B------:R-:W4:Y:S08]  /*0360*/  LDC R4, c[0x0][0x398] ;  /* 0x0000e600ff047b82 */ /* 0x000f300000000800 */
[----:B------:R-:W5:Y:S01]  /*0370*/  LDC R10, c[0x0][0x3a0] ;  /* 0x0000e800ff0a7b82 */ /* 0x000f620000000800 */
[----:B---3--:R-:W-:-:S07]  /*0380*/  ULEA UR8, UR4, UR8, 0x18 ;  /* 0x0000000804087291 */ /* 0x008fce000f8ec0ff */
[----:B------:R-:W3:Y:S02]  /*0390*/  S2UR UR19, SR_CTAID.Y ;  /* 0x00000000001379c3 */ /* 0x000ee40000002600 */
[----:B--2---:R-:W2:Y:S06]  /*03a0*/  LDS R3, [UR8] ;  /* 0x00000008ff037984 */ /* 0x004eac0008000800 */
[----:B------:R-:W-:Y:S06]  /*03b0*/  BAR.SYNC.DEFER_BLOCKING 0x0 ;  /* 0x0000000000007b1d */ /* 0x000fec0000010000 */
[----:B------:R-:W-:Y:S05]  /*03c0*/  @P2 BRA `(.L_x_5) ;  /* 0x0000000000182947 */ /* 0x000fea0003800000 */
[----:B------:R-:W-:Y:S01]  /*03d0*/  ELECT P0, URZ, PT ;  /* 0x0000000000ff782f */ /* 0x000fe20003800000 */
[----:B------:R-:W-:Y:S01]  /*03e0*/  IMAD.MOV.U32 R2, RZ, RZ, 0x1 ;  /* 0x00000001ff027424 */ /* 0x000fe200078e00ff */
[----:B------:R-:W-:Y:S01]  /*03f0*/  UMOV UR5, 0x40 ;  /* 0x0000004000057882 */ /* 0x000fe20000000000 */
[----:B------:R-:W-:Y:S01]  /*0400*/  UVIRTCOUNT.DEALLOC.SMPOOL 0x80 ;  /* 0x000000800000784c */ /* 0x000fe20000000000 */
[----:B------:R-:W-:-:S09]  /*0410*/  ULEA UR5, UR4, UR5, 0x18 ;  /* 0x0000000504057291 */ /* 0x000fd2000f8ec0ff */
[----:B------:R5:W-:Y:S03]  /*0420*/  @P0 STS.U8 [UR5], R2 ;  /* 0x00000002ff000988 */ /* 0x000be60008000005 */
.L_x_5:
[----:B------:R-:W5:Y:S01]  /*0430*/  S2UR UR4, SR_CTAID.Z ;  /* 0x00000000000479c3 */ /* 0x000f620000002700 */
[----:B------:R-:W4:Y:S01]  /*0440*/  LDCU UR5, c[0x0][0x370] ;  /* 0x00006e00ff0577ac */ /* 0x000f220008000800 */
[----:B------:R-:W-:Y:S01]  /*0450*/  ISETP.GE.U32.AND P0, PT, R68, 0x20, PT ;  /* 0x000000204400780c */ /* 0x000fe20003f06070 */
[----:B----4-:R-:W-:Y:S01]  /*0460*/  VIADD R4, R4, 0xffffffff ;  /* 0xffffffff04047836 */ /* 0x010fe20000000000 */
[C---:B------:R-:W-:Y:S01]  /*0470*/  ISETP.NE.U32.AND P3, PT, R68.reuse, RZ, PT ;  /* 0x000000ff4400720c */ /* 0x040fe20003f65070 */
[----:B------:R-:W5:Y:S01]  /*0480*/  LDCU UR6, c[0x0][0x374] ;  /* 0x00006e80ff0677ac */ /* 0x000f620008000800 */
[----:B------:R-:W-:Y:S01]  /*0490*/  LEA R11, R68, UR8, 0x2 ;  /* 0x00000008440b7c11 */ /* 0x000fe2000f8e10ff */
[----:B-----5:R-:W-:Y:S01]  /*04a0*/  VIADD R12, R10, 0xffffffff ;  /* 0xffffffff0a0c7836 */ /* 0x020fe20000000000 */
[----:B------:R-:W4:Y:S01]  /*04b0*/  S2UR UR7, SR_CTAID.X ;  /* 0x00000000000779c3 */ /* 0x000f220000002500 */
[----:B------:R-:W5:Y:S01]  /*04c0*/  LDCU.64 UR20, c[0x0][0x3c0] ;  /* 0x00007800ff1477ac */ /* 0x000f620008000a00 */
[----:B--2---:R-:W-:Y:S01]  /*04d0*/  R2UR UR23, R3 ;  /* 0x00000000031772ca */ /* 0x004fe200000e0000 */
[----:B------:R-:W-:Y:S04]  /*04e0*/  BSSY.RECONVERGENT B0, `(.L_x_6) ;  /* 0x0000011000007945 */ /* 0x000fe80003800200 */
[----:B------:R2:W-:Y:S01]  /*04f0*/  @!P0 STS [R11], RZ ;  /* 0x000000ff0b008388 */ /* 0x0005e20000000800 */
[----:B------:R-:W-:-:S03]  /*0500*/  NOP ;  /* 0x0000000000007918 */ /* 0x000fc60000000000 */
[----:B------:R2:W-:Y:S01]  /*0510*/  @!P3 STS [UR8+0x24], R4 ;  /* 0x00002404ff00b988 */ /* 0x0005e20008000808 */
[----:B---3--:R-:W-:-:S03]  /*0520*/  UIMAD UR4, UR4, UR6, UR19 ;  /* 0x00000006040472a4 */ /* 0x008fc6000f8e0213 */
[----:B------:R2:W-:Y:S01]  /*0530*/  @!P3 STS [UR8+0x20], R12 ;  /* 0x0000200cff00b988 */ /* 0x0005e20008000808 */
[----:B----4-:R-:W-:-:S04]  /*0540*/  UIMAD UR4, UR4, UR5, UR7 ;  /* 0x00000005040472a4 */ /* 0x010fc8000f8e0207 */
[----:B------:R-:W-:-:S04]  /*0550*/  UIMAD UR4, UR4, 0x180, URZ ;  /* 0x00000180040478a4 */ /* 0x000fc8000f8e02ff */
[----:B-----5:R-:W-:-:S04]  /*0560*/  UIADD3 UR24, UP0, UPT, UR4, UR20, URZ ;  /* 0x0000001404187290 */ /* 0x020fc8000ff1e0ff */
[----:B------:R-:W-:Y:S01]  /*0570*/  ULEA.HI.X.SX32 UR25, UR4, UR21, 0x1, UP0 ;  /* 0x0000001504197291 */ /* 0x000fe200080f0eff */
[----:B--2---:R-:W-:Y:S11]  /*0580*/  @P3 BRA `(.L_x_7) ;  /* 0x0000000000183947 */ /* 0x004ff60003800000 */
[----:B------:R-:W2:Y:S01]  /*0590*/  LDS R2, [UR8+0x8] ;  /* 0x00000808ff027984 */ /* 0x000ea20008000800 */
[----:B------:R-:W3:Y:S01]  /*05a0*/  LDC.64 R6, c[0x0][0x380] ;  /* 0x0000e000ff067b82 */ /* 0x000ee20000000a00 */
[----:B------:R-:W-:Y:S02]  /*05b0*/  IMAD.MOV.U32 R3, RZ, RZ, 0x70 ;  /* 0x00000070ff037424 */ /* 0x000fe400078e00ff */
[----:B---3--:R3:W-:Y:S03]  /*05c0*/  STS.64 [UR8], R6 ;  /* 0x00000006ff007988 */ /* 0x0087e60008000a08 */
[----:B--2---:R-:W-:-:S05]  /*05d0*/  LOP3.LUT R2, R2, 0x10, R3, 0xd8, !PT ;  /* 0x0000001002027812 */ /* 0x004fca00078ed803 */
[----:B------:R3:W-:Y:S02]  /*05e0*/  STS [UR8+0x8], R2 ;  /* 0x00000802ff007988 */ /* 0x0007e40008000808 */
.L_x_7:
[----:B------:R-:W-:Y:S05]  /*05f0*/  BSYNC.RECONVERGENT B0 ;  /* 0x0000000000007941 */ /* 0x000fea0003800200 */
.L_x_6:
[----:B------:R-:W-:Y:S04]  /*0600*/  BSSY.RECONVERGENT B0, `(.L_x_8) ;  /* 0x000000a000007945 */ /* 0x000fe80003800200 */
[----:B------:R-:W-:Y:S05]  /*0610*/  @P3 BRA `(.L_x_9) ;  /* 0x0000000000203947 */ /* 0x000fea0003800000 */
[----:B---3--:R-:W2:Y:S01]  /*0620*/  LDS R2, [UR8+0x34] ;  /* 0x00003408ff027984 */ /* 0x008ea20008000800 */
[----:B------:R-:W-:Y:S02]  /*0630*/  IMAD.MOV.U32 R3, RZ, RZ, 0x3f000000 ;  /* 0x3f000000ff037424 */ /* 0x000fe400078e00ff */
[----:B------:R-:W-:Y:S01]  /*0640*/  @!P3 IMAD.MOV.U32 R5, RZ, RZ, 0x7f ;  /* 0x0000007fff05b424 */ /* 0x000fe200078e00ff */
[----:B------:R-:W3:Y:S02]  /*0650*/  @!P3 LDS R6, [UR8+0x38] ;  /* 0x00003808ff06b984 */ /* 0x000ee40008000800 */
[----:B--2---:R-:W-:Y:S02]  /*0660*/  LOP3.LUT R2, R2, 0xff000000, R3, 0xb8, !PT ;  /* 0xff00000002027812 */ /* 0x004fe400078eb803 */
[----:B---3--:R-:W-:-:S03]  /*0670*/  @!P3 LOP3.LUT R3, R6, 0xff, R5, 0xb8, !PT ;  /* 0x000000ff0603b812 */ /* 0x008fc600078eb805 */
[----:B------:R2:W-:Y:S04]  /*0680*/  STS [UR8+0x34], R2 ;  /* 0x00003402ff007988 */ /* 0x0005e80008000808 */
[----:B------:R2:W-:Y:S02]  /*0690*/  @!P3 STS [UR8+0x38], R3 ;  /* 0x00003803ff00b988 */ /* 0x0005e40008000808 */
.L_x_9:
[----:B------:R-:W-:Y:S05]  /*06a0*/  BSYNC.RECONVERGENT B0 ;  /* 0x0000000000007941 */ /* 0x000fea0003800200 */
.L_x_8:
[----:B------:R-:W-:Y:S04]  /*06b0*/  BSSY.RECONVERGENT B0, `(.L_x_10) ;  /* 0x000000e000007945 */ /* 0x000fe80003800200 */
[----:B------:R-:W-:Y:S05]  /*06c0*/  @P3 BRA `(.L_x_11) ;  /* 0x0000000000303947 */ /* 0x000fea0003800000 */
[----:B--2---:R-:W2:Y:S01]  /*06d0*/  LDS R3, [UR8+0x34] ;  /* 0x00003408ff037984 */ /* 0x004ea20008000800 */
[----:B------:R-:W4:Y:S03]  /*06e0*/  LDC.64 R8, c[0x0][0x3a8] ;  /* 0x0000ea00ff087b82 */ /* 0x000f260000000a00 */
[----:B---3--:R-:W3:Y:S01]  /*06f0*/  LDS R2, [UR8+0x1c] ;  /* 0x00001c08ff027984 */ /* 0x008ee20008000800 */
[C---:B----4-:R-:W-:Y:S01]  /*0700*/  SHF.L.U64.HI R6, R8.reuse, 0x1, R9 ;  /* 0x0000000108067819 */ /* 0x050fe20000010209 */
[----:B------:R-:W-:-:S03]  /*0710*/  IMAD.SHL.U32 R5, R8, 0x2, RZ ;  /* 0x0000000208057824 */ /* 0x000fc600078e00ff */
[--C-:B------:R-:W-:Y:S02]  /*0720*/  SHF.R.U32.HI R7, RZ, 0x4, R6.reuse ;  /* 0x00000004ff077819 */ /* 0x100fe40000011606 */
[----:B------:R-:W-:-:S05]  /*0730*/  SHF.R.U64 R5, R5, 0x4, R6 ;  /* 0x0000000405057819 */ /* 0x000fca0000001206 */
[----:B------:R4:W-:Y:S01]  /*0740*/  STS [UR8+0xc], R5 ;  /* 0x00000c05ff007988 */ /* 0x0009e20008000808 */
[----:B--2---:R-:W-:Y:S02]  /*0750*/  LOP3.LUT R3, R3, 0x7, RZ, 0xb8, !PT ;  /* 0x0000000703037812 */ /* 0x004fe400078eb8ff */
[----:B---3--:R-:W-:-:S03]  /*0760*/  LOP3.LUT R2, R2, 0xf, R7, 0xb8, !PT ;  /* 0x0000000f02027812 */ /* 0x008fc600078eb807 */
[----:B------:R4:W-:Y:S04]  /*0770*/  STS [UR8+0x34], R3 ;  /* 0x00003403ff007988 */ /* 0x0009e80008000808 */
[----:B------:R4:W-:Y:S02]  /*0780*/  STS [UR8+0x1c], R2 ;  /* 0x00001c02ff007988 */ /* 0x0009e40008000808 */
.L_x_11:
[----:B------:R-:W-:Y:S05]  /*0790*/  BSYNC.RECONVERGENT B0 ;  /* 0x0000000000007941 */ /* 0x000fea0003800200 */
.L_x_10:
[----:B------:R-:W-:Y:S04]  /*07a0*/  BSSY.RECONVERGENT B1, `(.L_x_12) ;  /* 0x000001a000017945 */ /* 0x000fe80003800200 */
[----:B------:R-:W-:Y:S04]  /*07b0*/  BSSY.RELIABLE B0, `(.L_x_13) ;  /* 0x0000015000007945 */ /* 0x000fe80003800100 */
[----:B------:R-:W-:Y:S05]  /*07c0*/  @P3 BRA `(.L_x_14) ;  /* 0x0000000000203947 */ /* 0x000fea0003800000 */
[----:B--234-:R-:W2:Y:S02]  /*07d0*/  LDS R2, [UR8+0x34] ;  /* 0x00003408ff027984 */ /* 0x01cea40008000800 */
[----:B--2---:R-:W-:-:S05]  /*07e0*/  LOP3.LUT R2, R2, 0x38, RZ, 0xb8, !PT ;  /* 0x0000003802027812 */ /* 0x004fca00078eb8ff */
[----:B------:R2:W-:Y:S01]  /*07f0*/  STS [UR8+0x34], R2 ;  /* 0x00003402ff007988 */ /* 0x0005e20008000808 */
[----:B------:R-:W-:Y:S05]  /*0800*/  @P3 BRA `(.L_x_15) ;  /* 0x0000000000203947 */ /* 0x000fea0003800000 */
[----:B--2---:R-:W2:Y:S01]  /*0810*/  LDS R2, [UR8+0x8] ;  /* 0x00000808ff027984 */ /* 0x004ea20008000800 */
[----:B------:R-:W-:-:S05]  /*0820*/  IMAD.MOV.U32 R3, RZ, RZ, 0x780 ;  /* 0x00000780ff037424 */ /* 0x000fca00078e00ff */
[----:B--2---:R-:W-:-:S05]  /*0830*/  LOP3.LUT R2, R2, 0x500, R3, 0xd8, !PT ;  /* 0x0000050002027812 */ /* 0x004fca00078ed803 */
[----:B------:R5:W-:Y:S02]  /*0840*/  STS [UR8+0x8], R2 ;  /* 0x00000802ff007988 */ /* 0x000be40008000808 */
.L_x_14:
[----:B------:R-:W-:Y:S05]  /*0850*/  @P3 BRA `(.L_x_16) ;  /* 0x0000000000283947 */ /* 0x000fea0003800000 */
[----:B--2345:R-:W2:Y:S02]  /*0860*/  LDS R2, [UR8+0x8] ;  /* 0x00000808ff027984 */ /* 0x03cea40008000800 */
[----:B--2---:R-:W-:-:S05]  /*0870*/  LOP3.LUT R2, R2, 0x1800, RZ, 0xb8, !PT ;  /* 0x0000180002027812 */ /* 0x004fca00078eb8ff */
[----:B------:R3:W-:Y:S02]  /*0880*/  STS [UR8+0x8], R2 ;  /* 0x00000802ff007988 */ /* 0x0007e40008000808 */
.L_x_15:
[----:B------:R-:W-:Y:S05]  /*0890*/  @P3 BREAK.RELIABLE B0 ;  /* 0x0000000000003942 */ /* 0x000fea0003800100 */
[----:B------:R-:W-:Y:S05]  /*08a0*/  @P3 BRA `(.L_x_17) ;  /* 0x0000000000243947 */ /* 0x000fea0003800000 */
[----:B------:R-:W4:Y:S01]  /*08b0*/  LDS R3, [UR8+0x8] ;  /* 0x00000808ff037984 */ /* 0x000f220008000800 */
[----:B--23--:R-:W-:-:S05]  /*08c0*/  IMAD.MOV.U32 R2, RZ, RZ, 0x6000 ;  /* 0x00006000ff027424 */ /* 0x00cfca00078e00ff */
[----:B----4-:R-:W-:-:S04]  /*08d0*/  LOP3.LUT R2, R3, 0x6000, R2, 0xd8, !PT ;  /* 0x0000600003027812 */ /* 0x010fc800078ed802 */
[----:B------:R-:W-:-:S05]  /*08e0*/  LOP3.LUT R2, R2, 0x400000, RZ, 0xb8, !PT ;  /* 0x0040000002027812 */ /* 0x000fca00078eb8ff */
[----:B------:R2:W-:Y:S02]  /*08f0*/  STS [UR8+0x8], R2 ;  /* 0x00000802ff007988 */ /* 0x0005e40008000808 */
.L_x_16:
[----:B------:R-:W-:Y:S05]  /*0900*/  BSYNC.RELIABLE B0 ;  /* 0x0000000000007941 */ /* 0x000fea0003800100 */
.L_x_13:
[----:B--2345:R-:W2:Y:S02]  /*0910*/  @!P3 LDS R2, [UR8+0x8] ;  /* 0x00000808ff02b984 */ /* 0x03cea40008000800 */
[----:B--2---:R-:W-:-:S05]  /*0920*/  @!P3 LOP3.LUT R2, R2, 0x8000, RZ, 0xb8, !PT ;  /* 0x000080000202b812 */ /* 0x004fca00078eb8ff */
[----:B------:R4:W-:Y:S02]  /*0930*/  @!P3 STS [UR8+0x8], R2 ;  /* 0x00000802ff00b988 */ /* 0x0009e40008000808 */
.L_x_17:
[----:B------:R-:W-:Y:S05]  /*0940*/  BSYNC.RECONVERGENT B1 ;  /* 0x0000000000017941 */ /* 0x000fea0003800200 */
.L_x_12:
[----:B------:R-:W-:Y:S05]  /*0950*/  WARPSYNC.ALL ;  /* 0x0000000000007948 */ /* 0x000fea0003800000 */
[----:B------:R-:W-:Y:S01]  /*0960*/  NOP ;  /* 0x0000000000007918 */ /* 0x000fe20000000000 */
[----:B------:R-:W-:Y:S05]  /*0970*/  @P0 BRA `(.L_x_18) ;  /* 0x0000000000300947 */ /* 0x000fea0003800000 */
[----:B--234-:R-:W2:Y:S01]  /*0980*/  S2R R2, SR_LANEID ;  /* 0x0000000000027919 */ /* 0x01cea20000000000 */
[----:B------:R-:W-:Y:S05]  /*0990*/  WARPSYNC.ALL ;  /* 0x0000000000007948 */ /* 0x000fea0003800000 */
[----:B------:R-:W-:Y:S01]  /*09a0*/  NOP ;  /* 0x0000000000007918 */ /* 0x000fe20000000000 */
[----:B--2---:R-:W-:-:S05]  /*09b0*/  IMAD.SHL.U32 R5, R2, 0x4, RZ ;  /* 0x0000000402057824 */ /* 0x004fca00078e00ff */
[----:B------:R-:W2:Y:S01]  /*09c0*/  LDS R7, [R5+UR8] ;  /* 0x0000000805077984 */ /* 0x000ea20008000800 */
[----:B------:R-:W-:-:S05]  /*09d0*/  IADD3 R2, P1, PT, R5, UR24, RZ ;  /* 0x0000001805027c10 */ /* 0x000fca000ff3e0ff */
[----:B------:R-:W-:-:S05]  /*09e0*/  IMAD.X R3, RZ, RZ, UR25, P1 ;  /* 0x00000019ff037e24 */ /* 0x000fca00088e06ff */
[----:B--2---:R5:W2:Y:S01]  /*09f0*/  ATOMG.E.EXCH.STRONG.GPU PT, RZ, [R2], R7 ;  /* 0x0000000702ff73a8 */ /* 0x004aa200041ee100 */
[----:B------:R-:W-:-:S04]  /*0a00*/  DEPBAR {5,4,3,2,1,0} ;  /* 0x0000003f0000791a */ /* 0x000fc80000000000 */
[----:B------:R-:W3:Y:S02]  /*0a10*/  CCTL.E.C.LDCU.IV.DEEP [UR24] ;  /* 0x0000000018007540 */ /* 0x000ee40009c08000 */
[----:B---3--:R5:W-:Y:S01]  /*0a20*/  UTMACCTL.IV [UR24] ;  /* 0x00000000180079b9 */ /* 0x008be20008000000 */
[----:B------:R-:W-:Y:S01]  /*0a30*/  NOP ;  /* 0x0000000000007918 */ /* 0x000fe20000000000 */
.L_x_18:
[----:B------:R-:W-:Y:S05]  /*0a40*/  @P0 BRA `(.L_x_19) ;  /* 0x00000000000c0947 */ /* 0x000fea0003800000 */
[----:B------:R0:W-:Y:S01]  /*0a50*/  UTMACMDFLUSH ;  /* 0x00000000000079b7 */ /* 0x0001e20000000000 */
[----:B------:R-:W-:Y:S05]  /*0a60*/  @P0 BRA `(.L_x_19) ;  /* 0x0000000000040947 */ /* 0x000fea0003800000 */
[----:B------:R-:W-:-:S04]  /*0a70*/  DEPBAR.LE SB0, 0x0 ;  /* 0x000080000000791a */ /* 0x000fc80000000000 */
.L_x_19:
[----:B------:R-:W-:Y:S05]  /*0a80*/  WARPSYNC.ALL ;  /* 0x0000000000007948 */ /* 0x000fea0003800000 */
[----:B------:R-:W-:Y:S01]  /*0a90*/  NOP ;  /* 0x0000000000007918 */ /* 0x000fe20000000000 */
[----:B--2---:R-:W-:Y:S06]  /*0aa0*/  BAR.SYNC.DEFER_BLOCKING 0x0 ;  /* 0x0000000000007b1d */ /* 0x004fec0000010000 */
[----:B------:R-:W-:Y:S02]  /*0ab0*/  BSSY.RECONVERGENT B1, `(.L_x_20) ;  /* 0x000000b000017945 */ /* 0x000fe40003800200 */
[----:B------:R-:W-:Y:S06]  /*0ac0*/  BAR.SYNC.DEFER_BLOCKING 0x0 ;  /* 0x0000000000007b1d */ /* 0x000fec0000010000 */
[----:B------:R2:W-:Y:S01]  /*0ad0*/  @!P0 STS [R11], RZ ;  /* 0x000000ff0b008388 */ /* 0x0005e20000000800 */
[----:B------:R-:W-:Y:S01]  /*0ae0*/  NOP ;  /* 0x0000000000007918 */ /* 0x000fe20000000000 */
[----:B------:R-:W-:Y:S05]  /*0af0*/  @P3 BRA `(.L_x_21) ;  /* 0x0000000000183947 */ /* 0x000fea0003800000 */
[----:B---345:R-:W3:Y:S01]  /*0b00*/  LDS R2, [UR8+0x8] ;  /* 0x00000808ff027984 */ /* 0x038ee20008000800 */
[----:B------:R-:W4:Y:S01]  /*0b10*/  LDC.64 R6, c[0x0][0x388] ;  /* 0x0000e200ff067b82 */ /* 0x000f220000000a00 */
[----:B------:R-:W-:Y:S02]  /*0b20*/  IMAD.MOV.U32 R3, RZ, RZ, 0x70 ;  /* 0x00000070ff037424 */ /* 0x000fe400078e00ff */
[----:B----4-:R4:W-:Y:S03]  /*0b30*/  STS.64 [UR8], R6 ;  /* 0x00000006ff007988 */ /* 0x0109e60008000a08 */
[----:B---3--:R-:W-:-:S05]  /*0b40*/  LOP3.LUT R2, R2, 0x10, R3, 0xd8, !PT ;  /* 0x0000001002027812 */ /* 0x008fca00078ed803 */
[----:B------:R4:W-:Y:S02]  /*0b50*/  STS [UR8+0x8], R2 ;  /* 0x00000802ff007988 */ /* 0x0009e40008000808 */
.L_x_21:
[----:B-----5:R-:W-:Y:S05]  /*0b60*/  BSYNC.RECONVERGENT B1 ;  /* 0x0000000000017941 */ /* 0x020fea0003800200 */
.L_x_20:
[----:B------:R-:W-:Y:S04]  /*0b70*/  BSSY.RECONVERGENT B2, `(.L_x_22) ;  /* 0x000000f000027945 */ /* 0x000fe80003800200 */
[----:B------:R-:W-:Y:S04]  /*0b80*/  BSSY.RELIABLE B1, `(.L_x_23) ;  /* 0x000000c000017945 */ /* 0x000fe80003800100 */
[----:B------:R-:W-:Y:S05]  /*0b90*/  @P3 BRA `(.L_x_24) ;  /* 0x0000000000283947 */ /* 0x000fea0003800000 */
[----:B---34-:R-:W3:Y:S01]  /*0ba0*/  LDS R2, [UR8+0x34] ;  /* 0x00003408ff027984 */ /* 0x018ee20008000800 */
[----:B------:R-:W-:Y:S01]  /*0bb0*/  IMAD.MOV.U32 R3, RZ, RZ, 0x3f000000 ;  /* 0x3f000000ff037424 */ /* 0x000fe200078e00ff */
[----:B------:R-:W-:Y:S05]  /*0bc0*/  @P3 BREAK.RELIABLE B1 ;  /* 0x0000000000013942 */ /* 0x000fea0003800100 */
[----:B---3--:R-:W-:-:S05]  /*0bd0*/  LOP3.LUT R2, R2, 0xff000000, R3, 0xb8, !PT ;  /* 0xff00000002027812 */ /* 0x008fca00078eb803 */
[----:B------:R3:W-:Y:S01]  /*0be0*/  STS [UR8+0x34], R2 ;  /* 0x00003402ff007988 */ /* 0x0007e20008000808 */
[----:B------:R-:W-:Y:S05]  /*0bf0*/  @P3 BRA `(.L_x_25) ;  /* 0x0000000000183947 */ /* 0x000fea0003800000 */
[----:B---3--:R-:W3:Y:S01]  /*0c00*/  LDS R2, [UR8+0x38] ;  /* 0x00003808ff027984 */ /* 0x008ee20008000800 */
[----:B------:R-:W-:-:S05]  /*0c10*/  IMAD.MOV.U32 R3, RZ, RZ, 0x7f ;  /* 0x0000007fff037424 */ /* 0x000fca00078e00ff */
[----:B---3--:R-:W-:-:S05]  /*0c20*/  LOP3.LUT R2, R2, 0xff, R3, 0xb8, !PT ;  /* 0x000000ff02027812 */ /* 0x008fca00078eb803 */
[----:B------:R5:W-:Y:S02]  /*0c30*/  STS [UR8+0x38], R2 ;  /* 0x00003802ff007988 */ /* 0x000be40008000808 */
.L_x_24:
[----:B------:R-:W-:Y:S05]  /*0c40*/  BSYNC.RELIABLE B1 ;  /* 0x0000000000017941 */ /* 0x000fea0003800100 */
.L_x_23:
[----:B------:R2:W-:Y:S02]  /*0c50*/  @!P3 STS [UR8+0x20], R12 ;  /* 0x0000200cff00b988 */ /* 0x0005e40008000808 */
.L_x_25:
[----:B------:R-:W-:Y:S05]  /*0c60*/  BSYNC.RECONVERGENT B2 ;  /* 0x0000000000027941 */ /* 0x000fea0003800200 */
.L_x_22:
[----:B------:R-:W-:Y:S05]  /*0c70*/  WARPSYNC.ALL ;  /* 0x0000000000007948 */ /* 0x000fea0003800000 */
[----:B------:R-:W-:Y:S01]  /*0c80*/  NOP ;  /* 0x0000000000007918 */ /* 0x000fe20000000000 */
[----:B------:R-:W2:Y:S01]  /*0c90*/  LDC R5, c[0x0][0x39c] ;  /* 0x0000e700ff057b82 */ /* 0x000ea20000000800 */
[----:B------:R-:W-:Y:S01]  /*0ca0*/  BSSY.RECONVERGENT B2, `(.L_x_26) ;  /* 0x0000010000027945 */ /* 0x000fe20003800200 */
[----:B--2---:R-:W-:-:S05]  /*0cb0*/  VIADD R5, R5, 0xffffffff ;  /* 0xffffffff05057836 */ /* 0x004fca0000000000 */
[----:B------:R2:W-:Y:S01]  /*0cc0*/  @!P3 STS [UR8+0x24], R5 ;  /* 0x00002405ff00b988 */ /* 0x0005e20008000808 */
[----:B------:R-:W-:Y:S05]  /*0cd0*/  @P3 BRA `(.L_x_27) ;  /* 0x0000000000303947 */ /* 0x000fea0003800000 */
[----:B------:R-:W2:Y:S01]  /*0ce0*/  LDS R3, [UR8+0x34] ;  /* 0x00003408ff037984 */ /* 0x000ea20008000800 */
[----:B----4-:R-:W4:Y:S03]  /*0cf0*/  LDC.64 R6, c[0x0][0x3b0] ;  /* 0x0000ec00ff067b82 */ /* 0x010f260000000a00 */
[----:B---3-5:R-:W3:Y:S01]  /*0d00*/  LDS R2, [UR8+0x1c] ;  /* 0x00001c08ff027984 */ /* 0x028ee20008000800 */
        /* <DEDUP_REMOVED lines=9> */
.L_x_27:
[----:B------:R-:W-:Y:S05]  /*0da0*/  BSYNC.RECONVERGENT B2 ;  /* 0x0000000000027941 */ /* 0x000fea0003800200 */
.L_x_26:
[----:B------:R-:W-:Y:S04]  /*0db0*/  BSSY.RECONVERGENT B3, `(.L_x_28) ;  /* 0x000001a000037945 */ /* 0x000fe80003800200 */
[----:B------:R-:W-:Y:S04]  /*0dc0*/  BSSY.RELIABLE B2, `(.L_x_29) ;  /* 0x0000015000027945 */ /* 0x000fe80003800100 */
[----:B------:R-:W-:Y:S05]  /*0dd0*/  @P3 BRA `(.L_x_30) ;  /* 0x0000000000203947 */ /* 0x000fea0003800000 */
[----:B---345:R-:W3:Y:S02]  /*0de0*/  LDS R2, [UR8+0x34] ;  /* 0x00003408ff027984 */ /* 0x038ee40008000800 */
[----:B---3--:R-:W-:-:S05]  /*0df0*/  LOP3.LUT R2, R2, 0x38, RZ, 0xb8, !PT ;  /* 0x0000003802027812 */ /* 0x008fca00078eb8ff */
[----:B------:R3:W-:Y:S01]  /*0e00*/  STS [UR8+0x34], R2 ;  /* 0x00003402ff007988 */ /* 0x0007e20008000808 */
[----:B------:R-:W-:Y:S05]  /*0e10*/  @P3 BRA `(.L_x_31) ;  /* 0x0000000000203947 */ /* 0x000fea0003800000 */
[----:B---3--:R-:W3:Y:S01]  /*0e20*/  LDS R2, [UR8+0x8] ;  /* 0x00000808ff027984 */ /* 0x008ee20008000800 */
[----:B------:R-:W-:-:S05]  /*0e30*/  IMAD.MOV.U32 R3, RZ, RZ, 0x780 ;  /* 0x00000780ff037424 */ /* 0x000fca00078e00ff */
[----:B---3--:R-:W-:-:S05]  /*0e40*/  LOP3.LUT R2, R2, 0x500, R3, 0xd8, !PT ;  /* 0x0000050002027812 */ /* 0x008fca00078ed803 */
[----:B------:R3:W-:Y:S02]  /*0e50*/  STS [UR8+0x8], R2 ;  /* 0x00000802ff007988 */ /* 0x0007e40008000808 */
.L_x_30:
[----:B------:R-:W-:Y:S05]  /*0e60*/  @P3 BRA `(.L_x_32) ;  /* 0x0000000000283947 */ /* 0x000fea0003800000 */
[----:B---345:R-:W3:Y:S02]  /*0e70*/  LDS R2, [UR8+0x8] ;  /* 0x00000808ff027984 */ /* 0x038ee40008000800 */
[----:B---3--:R-:W-:-:S05]  /*0e80*/  LOP3.LUT R2, R2, 0x1800, RZ, 0xb8, !PT ;  /* 0x0000180002027812 */ /* 0x008fca00078eb8ff */
[----:B------:R4:W-:Y:S02]  /*0e90*/  STS [UR8+0x8], R2 ;  /* 0x00000802ff007988 */ /* 0x0009e40008000808 */
.L_x_31:
[----:B------:R-:W-:Y:S05]  /*0ea0*/  @P3 BREAK.RELIABLE B2 ;  /* 0x0000000000023942 */ /* 0x000fea0003800100 */
[----:B------:R-:W-:Y:S05]  /*0eb0*/  @P3 BRA `(.L_x_33) ;  /* 0x0000000000243947 */ /* 0x000fea0003800000 */
[----:B---34-:R-:W3:Y:S01]  /*0ec0*/  LDS R2, [UR8+0x8] ;  /* 0x00000808ff027984 */ /* 0x018ee20008000800 */
[----:B------:R-:W-:-:S05]  /*0ed0*/  IMAD.MOV.U32 R3, RZ, RZ, 0x6000 ;  /* 0x00006000ff037424 */ /* 0x000fca00078e00ff */
[----:B---3--:R-:W-:-:S04]  /*0ee0*/  LOP3.LUT R2, R2, 0x6000, R3, 0xd8, !PT ;  /* 0x0000600002027812 */ /* 0x008fc800078ed803 */
[----:B------:R-:W-:-:S05]  /*0ef0*/  LOP3.LUT R2, R2, 0x400000, RZ, 0xb8, !PT ;  /* 0x0040000002027812 */ /* 0x000fca00078eb8ff */
[----:B------:R3:W-:Y:S02]  /*0f00*/  STS [UR8+0x8], R2 ;  /* 0x00000802ff007988 */ /* 0x0007e40008000808 */
.L_x_32:
[----:B------:R-:W-:Y:S05]  /*0f10*/  BSYNC.RELIABLE B2 ;  /* 0x0000000000027941 */ /* 0x000fea0003800100 */
.L_x_29:
[----:B---345:R-:W3:Y:S02]  /*0f20*/  @!P3 LDS R2, [UR8+0x8] ;  /* 0x00000808ff02b984 */ /* 0x038ee40008000800 */
[----:B---3--:R-:W-:-:S05]  /*0f30*/  @!P3 LOP3.LUT R2, R2, 0x8000, RZ, 0xb8, !PT ;  /* 0x000080000202b812 */ /* 0x008fca00078eb8ff */
[----:B------:R5:W-:Y:S02]  /*0f40*/  @!P3 STS [UR8+0x8], R2 ;  /* 0x00000802ff00b988 */ /* 0x000be40008000808 */
.L_x_33:
[----:B------:R-:W-:Y:S05]  /*0f50*/  BSYNC.RECONVERGENT B3 ;  /* 0x0000000000037941 */ /* 0x000fea0003800200 */
.L_x_28:
[----:B------:R-:W-:Y:S05]  /*0f60*/  WARPSYNC.ALL ;  /* 0x0000000000007948 */ /* 0x000fea0003800000 */
[----:B------:R-:W-:Y:S01]  /*0f70*/  NOP ;  /* 0x0000000000007918 */ /* 0x000fe20000000000 */
[----:B------:R-:W-:-:S04]  /*0f80*/  UIADD3 UR5, UPT, UPT, UR4, 0x80, URZ ;  /* 0x0000008004057890 */ /* 0x000fc8000fffe0ff */
[----:B------:R-:W-:-:S04]  /*0f90*/  UIADD3 UR26, UP0, UPT, UR5, UR20, URZ ;  /* 0x00000014051a7290 */ /* 0x000fc8000ff1e0ff */
[----:B------:R-:W-:Y:S01]  /*0fa0*/  ULEA.HI.X.SX32 UR27, UR5, UR21, 0x1, UP0 ;  /* 0x00000015051b7291 */ /* 0x000fe200080f0eff */
[----:B------:R-:W-:Y:S11]  /*0fb0*/  @P0 BRA `(.L_x_34) ;  /* 0x0000000000300947 */ /* 0x000ff60003800000 */
[----:B---345:R-:W3:Y:S01]  /*0fc0*/  S2R R2, SR_LANEID ;  /* 0x0000000000027919 */ /* 0x038ee20000000000 */
[----:B------:R-:W-:Y:S05]  /*0fd0*/  WARPSYNC.ALL ;  /* 0x0000000000007948 */ /* 0x000fea0003800000 */
[----:B------:R-:W-:Y:S01]  /*0fe0*/  NOP ;  /* 0x0000000000007918 */ /* 0x000fe20000000000 */
[----:B---3--:R-:W-:-:S05]  /*0ff0*/  IMAD.SHL.U32 R6, R2, 0x4, RZ ;  /* 0x0000000402067824 */ /* 0x008fca00078e00ff */
[----:B------:R-:W3:Y:S01]  /*1000*/  LDS R7, [R6+UR8] ;  /* 0x0000000806077984 */ /* 0x000ee20008000800 */
[----:B------:R-:W-:-:S05]  /*1010*/  IADD3 R2, P1, PT, R6, UR26, RZ ;  /* 0x0000001a06027c10 */ /* 0x000fca000ff3e0ff */
[----:B------:R-:W-:-:S05]  /*1020*/  IMAD.X R3, RZ, RZ, UR27, P1 ;  /* 0x0000001bff037e24 */ /* 0x000fca00088e06ff */
[----:B---3--:R3:W4:Y:S01]  /*1030*/  ATOMG.E.EXCH.STRONG.GPU PT, RZ, [R2], R7 ;  /* 0x0000000702ff73a8 */ /* 0x00872200041ee100 */
[----:B------:R-:W-:-:S04]  /*1040*/  DEPBAR {5,4,3,2,1,0} ;  /* 0x0000003f0000791a */ /* 0x000fc80000000000 */
[----:B------:R-:W5:Y:S02]  /*1050*/  CCTL.E.C.LDCU.IV.DEEP [UR26] ;  /* 0x000000001a007540 */ /* 0x000f640009c08000 */
[----:B-----5:R3:W-:Y:S01]  /*1060*/  UTMACCTL.IV [UR26] ;  /* 0x000000001a0079b9 */ /* 0x0207e20008000000 */
[----:B------:R-:W-:Y:S01]  /*1070*/  NOP ;  /* 0x0000000000007918 */ /* 0x000fe20000000000 */
.L_x_34:
[----:B------:R-:W-:Y:S05]  /*1080*/  @P0 BRA `(.L_x_35) ;  /* 0x00000000000c0947 */ /* 0x000fea0003800000 */
[----:B------:R0:W-:Y:S01]  /*1090*/  UTMACMDFLUSH ;  /* 0x00000000000079b7 */ /* 0x0001e20000000000 */
[----:B------:R-:W-:Y:S05]  /*10a0*/  @P0 BRA `(.L_x_35) ;  /* 0x0000000000040947 */ /* 0x000fea0003800000 */
[----:B------:R-:W-:-:S04]  /*10b0*/  DEPBAR.LE SB0, 0x0 ;  /* 0x000080000000791a */ /* 0x000fc80000000000 */
.L_x_35:
[----:B------:R-:W-:Y:S05]  /*10c0*/  WARPSYNC.ALL ;  /* 0x0000000000007948 */ /* 0x000fea0003800000 */
[----:B------:R-:W-:Y:S01]  /*10d0*/  NOP ;  /* 0x0000000000007918 */ /* 0x000fe20000000000 */
[----:B----4-:R-:W-:Y:S06]  /*10e0*/  BAR.SYNC.DEFER_BLOCKING 0x0 ;  /* 0x0000000000007b1d */ /* 0x010fec0000010000 */
[----:B------:R-:W-:Y:S02]  /*10f0*/  BSSY.RECONVERGENT B3, `(.L_x_36) ;  /* 0x000000b000037945 */ /* 0x000fe40003800200 */
[----:B------:R-:W-:Y:S06]  /*1100*/  BAR.SYNC.DEFER_BLOCKING 0x0 ;  /* 0x0000000000007b1d */ /* 0x000fec0000010000 */
[----:B------:R4:W-:Y:S01]  /*1110*/  @!P0 STS [R11], RZ ;  /* 0x000000ff0b008388 */ /* 0x0009e20000000800 */
[----:B------:R-:W-:Y:S01]  /*1120*/  NOP ;  /* 0x0000000000007918 */ /* 0x000fe20000000000 */
[----:B------:R-:W-:Y:S05]  /*1130*/  @P3 BRA `(.L_x_37) ;  /* 0x0000000000183947 */ /* 0x000fea0003800000 */
[----:B---3-5:R-:W3:Y:S01]  /*1140*/  LDS R2, [UR8+0x8] ;  /* 0x00000808ff027984 */ /* 0x028ee20008000800 */
[----:B------:R-:W5:Y:S01]  /*1150*/  LDC.64 R6, c[0x0][0x390] ;  /* 0x0000e400ff067b82 */ /* 0x000f620000000a00 */
[----:B------:R-:W-:Y:S02]  /*1160*/  IMAD.MOV.U32 R3, RZ, RZ, 0x70 ;  /* 0x00000070ff037424 */ /* 0x000fe400078e00ff */
[----:B-----5:R5:W-:Y:S03]  /*1170*/  STS.64 [UR8], R6 ;  /* 0x00000006ff007988 */ /* 0x020be60008000a08 */
[----:B---3--:R-:W-:-:S05]  /*1180*/  LOP3.LUT R2, R2, 0x10, R3, 0xd8, !PT ;  /* 0x0000001002027812 */ /* 0x008fca00078ed803 */
[----:B------:R5:W-:Y:S02]  /*1190*/  STS [UR8+0x8], R2 ;  /* 0x00000802ff007988 */ /* 0x000be40008000808 */
.L_x_37:
[----:B---3--:R-:W-:Y:S05]  /*11a0*/  BSYNC.RECONVERGENT B3 ;  /* 0x0000000000037941 */ /* 0x008fea0003800200 */
.L_x_36:
[----:B------:R-:W-:Y:S04]  /*11b0*/  BSSY.RECONVERGENT B4, `(.L_x_38) ;  /* 0x0000011000047945 */ /* 0x000fe80003800200 */
[----:B------:R-:W-:Y:S04]  /*11c0*/  BSSY.RELIABLE B3, `(.L_x_39) ;  /* 0x000000e000037945 */ /* 0x000fe80003800100 */
[----:B------:R-:W-:Y:S05]  /*11d0*/  @P3 BRA `(.L_x_40) ;  /* 0x0000000000243947 */ /* 0x000fea0003800000 */
[----:B-----5:R-:W3:Y:S01]  /*11e0*/  LDS R2, [UR8+0x34] ;  /* 0x00003408ff027984 */ /* 0x020ee20008000800 */
[----:B------:R-:W-:-:S05]  /*11f0*/  IMAD.MOV.U32 R3, RZ, RZ, 0x3f000000 ;  /* 0x3f000000ff037424 */ /* 0x000fca00078e00ff */
[----:B---3--:R-:W-:-:S05]  /*1200*/  LOP3.LUT R2, R2, 0xff000000, R3, 0xb8, !PT ;  /* 0xff00000002027812 */ /* 0x008fca00078eb803 */
[----:B------:R3:W-:Y:S01]  /*1210*/  STS [UR8+0x34], R2 ;  /* 0x00003402ff007988 */ /* 0x0007e20008000808 */
[----:B------:R-:W-:Y:S05]  /*1220*/  @P3 BRA `(.L_x_41) ;  /* 0x00000000001c3947 */ /* 0x000fea0003800000 */
[----:B---3--:R-:W3:Y:S01]  /*1230*/  LDS R2, [UR8+0x38] ;  /* 0x00003808ff027984 */ /* 0x008ee20008000800 */
[----:B------:R-:W-:-:S05]  /*1240*/  IMAD.MOV.U32 R3, RZ, RZ, 0x7f ;  /* 0x0000007fff037424 */ /* 0x000fca00078e00ff */
[----:B---3--:R-:W-:-:S05]  /*1250*/  LOP3.LUT R2, R2, 0xff, R3, 0xb8, !PT ;  /* 0x000000ff02027812 */ /* 0x008fca00078eb803 */
[----:B------:R3:W-:Y:S02]  /*1260*/  STS [UR8+0x38], R2 ;  /* 0x00003802ff007988 */ /* 0x0007e40008000808 */
.L_x_40:
[----:B------:R-:W-:Y:S05]  /*1270*/  @P3 BREAK.RELIABLE B3 ;  /* 0x0000000000033942 */ /* 0x000fea0003800100 */
[----:B------:R-:W-:Y:S05]  /*1280*/  @P3 BRA `(.L_x_42) ;  /* 0x00000000000c3947 */ /* 0x000fea0003800000 */
[----:B------:R2:W-:Y:S02]  /*1290*/  STS [UR8+0x20], R5 ;  /* 0x00002005ff007988 */ /* 0x0005e40008000808 */
.L_x_41:
[----:B------:R-:W-:Y:S05]  /*12a0*/  BSYNC.RELIABLE B3 ;  /* 0x0000000000037941 */ /* 0x000fea0003800100 */
.L_x_39:
[----:B------:R2:W-:Y:S02]  /*12b0*/  @!P3 STS [UR8+0x24], R4 ;  /* 0x00002404ff00b988 */ /* 0x0005e40008000808 */
.L_x_42:
[----:B------:R-:W-:Y:S05]  /*12c0*/  BSYNC.RECONVERGENT B4 ;  /* 0x0000000000047941 */ /* 0x000fea0003800200 */
.L_x_38:
[----:B------:R-:W-:Y:S05]  /*12d0*/  WARPSYNC.ALL ;  /* 0x0000000000007948 */ /* 0x000fea0003800000 */
[----:B------:R-:W-:Y:S01]  /*12e0*/  NOP ;  /* 0x0000000000007918 */ /* 0x000fe20000000000 */
[----:B------:R-:W-:Y:S04]  /*12f0*/  BSSY.RECONVERGENT B4, `(.L_x_43) ;  /* 0x000000e000047945 */ /* 0x000fe80003800200 */
[----:B------:R-:W-:Y:S05]  /*1300*/  @P3 BRA `(.L_x_44) ;  /* 0x0000000000303947 */ /* 0x000fea0003800000 */
[----:B------:R-:W2:Y:S02]  /*1310*/  LDS R3, [UR8+0x34] ;  /* 0x00003408ff037984 */ /* 0x000ea40008000800 */
[----:B--2---:R-:W2:Y:S02]  /*1320*/  LDC.64 R4, c[0x0][0x3b8] ;  /* 0x0000ee00ff047b82 */ /* 0x004ea40000000a00 */
[----:B---3-5:R-:W3:Y:S01]  /*1330*/  LDS R2, [UR8+0x1c] ;  /* 0x00001c08ff027984 */ /* 0x028ee20008000800 */
[C---:B--2---:R-:W-:Y:S01]  /*1340*/  SHF.L.U64.HI R5, R4.reuse, 0x1, R5 ;  /* 0x0000000104057819 */ /* 0x044fe20000010205 */
[----:B------:R-:W-:-:S03]  /*1350*/  IMAD.SHL.U32 R4, R4, 0x2, RZ ;  /* 0x0000000204047824 */ /* 0x000fc600078e00ff */
[--C-:B------:R-:W-:Y:S02]  /*1360*/  SHF.R.U32.HI R7, RZ, 0x4, R5.reuse ;  /* 0x00000004ff077819 */ /* 0x100fe40000011605 */
[----:B------:R-:W-:-:S05]  /*1370*/  SHF.R.U64 R4, R4, 0x4, R5 ;  /* 0x0000000404047819 */ /* 0x000fca0000001205 */
[----:B------:R2:W-:Y:S01]  /*1380*/  STS [UR8+0xc], R4 ;  /* 0x00000c04ff007988 */ /* 0x0005e20008000808 */
[----:B------:R-:W-:Y:S02]  /*1390*/  LOP3.LUT R3, R3, 0x7, RZ, 0xb8, !PT ;  /* 0x0000000703037812 */ /* 0x000fe400078eb8ff */
[----:B---3--:R-:W-:-:S03]  /*13a0*/  LOP3.LUT R2, R2, 0xf, R7, 0xb8, !PT ;  /* 0x0000000f02027812 */ /* 0x008fc600078eb807 */
[----:B------:R2:W-:Y:S04]  /*13b0*/  STS [UR8+0x34], R3 ;  /* 0x00003403ff007988 */ /* 0x0005e80008000808 */
[----:B------:R2:W-:Y:S02]  /*13c0*/  STS [UR8+0x1c], R2 ;  /* 0x00001c02ff007988 */ /* 0x0005e40008000808 */
.L_x_44:
[----:B------:R-:W-:Y:S05]  /*13d0*/  BSYNC.RECONVERGENT B4 ;  /* 0x0000000000047941 */ /* 0x000fea0003800200 */
.L_x_43:
[----:B------:R-:W-:Y:S04]  /*13e0*/  BSSY.RECONVERGENT B5, `(.L_x_45) ;  /* 0x000001a000057945 */ /* 0x000fe80003800200 */
[----:B------:R-:W-:Y:S04]  /*13f0*/  BSSY.RELIABLE B4, `(.L_x_46) ;  /* 0x0000015000047945 */ /* 0x000fe80003800100 */
[----:B------:R-:W-:Y:S05]  /*1400*/  @P3 BRA `(.L_x_47) ;  /* 0x0000000000203947 */ /* 0x000fea0003800000 */
[----:B--23-5:R-:W2:Y:S02]  /*1410*/  LDS R2, [UR8+0x34] ;  /* 0x00003408ff027984 */ /* 0x02cea40008000800 */
[----:B--2---:R-:W-:-:S05]  /*1420*/  LOP3.LUT R2, R2, 0x38, RZ, 0xb8, !PT ;  /* 0x0000003802027812 */ /* 0x004fca00078eb8ff */
[----:B------:R2:W-:Y:S01]  /*1430*/  STS [UR8+0x34], R2 ;  /* 0x00003402ff007988 */ /* 0x0005e20008000808 */
[----:B------:R-:W-:Y:S05]  /*1440*/  @P3 BRA `(.L_x_48) ;  /* 0x0000000000203947 */ /* 0x000fea0003800000 */
[----:B--2---:R-:W2:Y:S01]  /*1450*/  LDS R2, [UR8+0x8] ;  /* 0x00000808ff027984 */ /* 0x004ea20008000800 */
[----:B------:R-:W-:-:S05]  /*1460*/  IMAD.MOV.U32 R3, RZ, RZ, 0x780 ;  /* 0x00000780ff037424 */ /* 0x000fca00078e00ff */
[----:B--2---:R-:W-:-:S05]  /*1470*/  LOP3.LUT R2, R2, 0x500, R3, 0xd8, !PT ;  /* 0x0000050002027812 */ /* 0x004fca00078ed803 */
[----:B------:R2:W-:Y:S02]  /*1480*/  STS [UR8+0x8], R2 ;  /* 0x00000802ff007988 */ /* 0x0005e40008000808 */
.L_x_47:
[----:B------:R-:W-:Y:S05]  /*1490*/  @P3 BRA `(.L_x_49) ;  /* 0x0000000000283947 */ /* 0x000fea0003800000 */
[----:B--23-5:R-:W2:Y:S02]  /*14a0*/  LDS R2, [UR8+0x8] ;  /* 0x00000808ff027984 */ /* 0x02cea40008000800 */
[----:B--2---:R-:W-:-:S05]  /*14b0*/  LOP3.LUT R2, R2, 0x1800, RZ, 0xb8, !PT ;  /* 0x0000180002027812 */ /* 0x004fca00078eb8ff */
[----:B------:R3:W-:Y:S02]  /*14c0*/  STS [UR8+0x8], R2 ;  /* 0x00000802ff007988 */ /* 0x0007e40008000808 */
.L_x_48:
[----:B------:R-:W-:Y:S05]  /*14d0*/  @P3 BREAK.RELIABLE B4 ;  /* 0x0000000000043942 */ /* 0x000fea0003800100 */
[----:B------:R-:W-:Y:S05]  /*14e0*/  @P3 BRA `(.L_x_50) ;  /* 0x0000000000243947 */ /* 0x000fea0003800000 */
[----:B--23--:R-:W2:Y:S01]  /*14f0*/  LDS R2, [UR8+0x8] ;  /* 0x00000808ff027984 */ /* 0x00cea20008000800 */
[----:B------:R-:W-:-:S05]  /*1500*/  IMAD.MOV.U32 R3, RZ, RZ, 0x6000 ;  /* 0x00006000ff037424 */ /* 0x000fca00078e00ff */
[----:B--2---:R-:W-:-:S04]  /*1510*/  LOP3.LUT R2, R2, 0x6000, R3, 0xd8, !PT ;  /* 0x0000600002027812 */ /* 0x004fc800078ed803 */
[----:B------:R-:W-:-:S05]  /*1520*/  LOP3.LUT R2, R2, 0x400000, RZ, 0xb8, !PT ;  /* 0x0040000002027812 */ /* 0x000fca00078eb8ff */
[----:B------:R2:W-:Y:S02]  /*1530*/  STS [UR8+0x8], R2 ;  /* 0x00000802ff007988 */ /* 0x0005e40008000808 */
.L_x_49:
[----:B------:R-:W-:Y:S05]  /*1540*/  BSYNC.RELIABLE B4 ;  /* 0x0000000000047941 */ /* 0x000fea0003800100 */
.L_x_46:
[----:B--23-5:R-:W2:Y:S02]  /*1550*/  @!P3 LDS R2, [UR8+0x8] ;  /* 0x00000808ff02b984 */ /* 0x02cea40008000800 */
[----:B--2---:R-:W-:-:S05]  /*1560*/  @!P3 LOP3.LUT R2, R2, 0x8000, RZ, 0xb8, !PT ;  /* 0x000080000202b812 */ /* 0x004fca00078eb8ff */
[----:B------:R5:W-:Y:S02]  /*1570*/  @!P3 STS [UR8+0x8], R2 ;  /* 0x00000802ff00b988 */ /* 0x000be40008000808 */
.L_x_50:
[----:B------:R-:W-:Y:S05]  /*1580*/  BSYNC.RECONVERGENT B5 ;  /* 0x0000000000057941 */ /* 0x000fea0003800200 */
.L_x_45:
[----:B------:R-:W-:Y:S05]  /*1590*/  WARPSYNC.ALL ;  /* 0x0000000000007948 */ /* 0x000fea0003800000 */
[----:B------:R-:W-:Y:S01]  /*15a0*/  NOP ;  /* 0x0000000000007918 */ /* 0x000fe20000000000 */
[----:B------:R-:W-:-:S04]  /*15b0*/  UIADD3 UR4, UPT, UPT, UR4, 0x100, URZ ;  /* 0x0000010004047890 */ /* 0x000fc8000fffe0ff */
[----:B------:R-:W-:-:S04]  /*15c0*/  UIADD3 UR20, UP0, UPT, UR4, UR20, URZ ;  /* 0x0000001404147290 */ /* 0x000fc8000ff1e0ff */
[----:B------:R-:W-:Y:S01]  /*15d0*/  ULEA.HI.X.SX32 UR21, UR4, UR21, 0x1, UP0 ;  /* 0x0000001504157291 */ /* 0x000fe200080f0eff */
[----:B------:R-:W-:Y:S11]  /*15e0*/  @P0 BRA `(.L_x_51) ;  /* 0x0000000000300947 */ /* 0x000ff60003800000 */
[----:B--23-5:R-:W2:Y:S01]  /*15f0*/  S2R R2, SR_LANEID ;  /* 0x0000000000027919 */ /* 0x02cea20000000000 */
[----:B------:R-:W-:Y:S05]  /*1600*/  WARPSYNC.ALL ;  /* 0x0000000000007948 */ /* 0x000fea0003800000 */
[----:B------:R-:W-:Y:S01]  /*1610*/  NOP ;  /* 0x0000000000007918 */ /* 0x000fe20000000000 */
[----:B--2---:R-:W-:-:S05]  /*1620*/  IMAD.SHL.U32 R4, R2, 0x4, RZ ;  /* 0x0000000402047824 */ /* 0x004fca00078e00ff */
[----:B------:R-:W2:Y:S01]  /*1630*/  LDS R5, [R4+UR8] ;  /* 0x0000000804057984 */ /* 0x000ea20008000800 */
[----:B------:R-:W-:-:S05]  /*1640*/  IADD3 R2, P1, PT, R4, UR20, RZ ;  /* 0x0000001404027c10 */ /* 0x000fca000ff3e0ff */
[----:B------:R-:W-:-:S05]  /*1650*/  IMAD.X R3, RZ, RZ, UR21, P1 ;  /* 0x00000015ff037e24 */ /* 0x000fca00088e06ff */
[----:B--2---:R2:W3:Y:S01]  /*1660*/  ATOMG.E.EXCH.STRONG.GPU PT, RZ, [R2], R5 ;  /* 0x0000000502ff73a8 */ /* 0x0044e200041ee100 */
[----:B------:R-:W-:-:S04]  /*1670*/  DEPBAR {5,4,3,2,1,0} ;  /* 0x0000003f0000791a */ /* 0x000fc80000000000 */
[----:B------:R-:W5:Y:S02]  /*1680*/  CCTL.E.C.LDCU.IV.DEEP [UR20] ;  /* 0x0000000014007540 */ /* 0x000f640009c08000 */
[----:B-----5:R2:W-:Y:S01]  /*1690*/  UTMACCTL.IV [UR20] ;  /* 0x00000000140079b9 */ /* 0x0205e20008000000 */
[----:B------:R-:W-:Y:S01]  /*16a0*/  NOP ;  /* 0x0000000000007918 */ /* 0x000fe20000000000 */
.L_x_51:
[----:B------:R-:W-:Y:S05]  /*16b0*/  @P0 BRA `(.L_x_52) ;  /* 0x00000000000c0947 */ /* 0x000fea0003800000 */
[----:B------:R0:W-:Y:S01]  /*16c0*/  UTMACMDFLUSH ;  /* 0x00000000000079b7 */ /* 0x0001e20000000000 */
[----:B------:R-:W-:Y:S05]  /*16d0*/  @P0 BRA `(.L_x_52) ;  /* 0x0000000000040947 */ /* 0x000fea0003800000 */
[----:B------:R-:W-:-:S04]  /*16e0*/  DEPBAR.LE SB0, 0x0 ;  /* 0x000080000000791a */ /* 0x000fc80000000000 */
.L_x_52:
[----:B------:R-:W-:Y:S05]  /*16f0*/  WARPSYNC.ALL ;  /* 0x0000000000007948 */ /* 0x000fea0003800000 */
[----:B------:R-:W-:Y:S01]  /*1700*/  NOP ;  /* 0x0000000000007918 */ /* 0x000fe20000000000 */
[----:B---3--:R-:W-:Y:S01]  /*1710*/  BAR.SYNC.DEFER_BLOCKING 0x0 ;  /* 0x0000000000007b1d */ /* 0x008fe20000010000 */
[----:B--2--5:R-:W-:Y:S01]  /*1720*/  SHF.R.U32.HI R2, RZ, 0x5, R0 ;  /* 0x00000005ff027819 */ /* 0x024fe20000011600 */
[----:B------:R-:W-:Y:S01]  /*1730*/  UIADD3 UR12, UPT, UPT, UR8, 0x10010, URZ ;  /* 0x00010010080c7890 */ /* 0x000fe2000fffe0ff */
[----:B------:R-:W-:Y:S01]  /*1740*/  ISETP.GE.AND P0, PT, R10, 0x1, PT ;  /* 0x000000010a00780c */ /* 0x000fe20003f06270 */
[----:B------:R-:W-:Y:S01]  /*1750*/  USHF.L.U32 UR15, UR7, 0x7, URZ ;  /* 0x00000007070f7899 */ /* 0x000fe200080006ff */
[----:B------:R-:W-:Y:S01]  /*1760*/  R2UR UR22, R2 ;  /* 0x00000000021672ca */ /* 0x000fe200000e0000 */
[----:B------:R-:W-:Y:S01]  /*1770*/  VOTEU.ALL UP0, P3 ;  /* 0x0000000000ff7886 */ /* 0x000fe20001800000 */
[----:B------:R-:W-:Y:S01]  /*1780*/  UMOV UR4, 0x1 ;  /* 0x0000000100047882 */ /* 0x000fe20000000000 */
[----:B------:R-:W-:Y:S01]  /*1790*/  VOTEU.ALL UP1, P3 ;  /* 0x0000000000ff7886 */ /* 0x000fe20001820000 */
[----:B------:R-:W-:Y:S01]  /*17a0*/  USHF.L.U32 UR19, UR19, 0x7, URZ ;  /* 0x0000000713137899 */ /* 0x000fe200080006ff */
[----:B------:R-:W-:Y:S01]  /*17b0*/  BSSY.RECONVERGENT B5, `(.L_x_53) ;  /* 0x0000018000057945 */ /* 0x000fe20003800200 */
[----:B------:R-:W-:-:S04]  /*17c0*/  @!UP0 UIADD3 UR10, UPT, UPT, -UR4, 0x100000, URZ ;  /* 0x00100000040a8890 */ /* 0x000fc8000fffe1ff */
[----:B------:R-:W-:Y:S02]  /*17d0*/  @!UP0 USHF.L.U32 UR11, UR10, 0xb, URZ ;  /* 0x0000000b0a0b8899 */ /* 0x000fe400080006ff */
[----:B------:R-:W-:Y:S02]  /*17e0*/  @!UP0 USHF.L.U32 UR10, UR10, 0x1, URZ ;  /* 0x000000010a0a8899 */ /* 0x000fe400080006ff */
[----:B------:R-:W-:-:S04]  /*17f0*/  @!UP0 UIADD3 UR4, UPT, UPT, -UR4, 0x100000, URZ ;  /* 0x0010000004048890 */ /* 0x000fc8000fffe1ff */
[----:B------:R-:W-:Y:S02]  /*1800*/  @!UP0 USHF.L.U32 UR5, UR4, 0xb, URZ ;  /* 0x0000000b04058899 */ /* 0x000fe400080006ff */
[----:B------:R-:W-:Y:S01]  /*1810*/  @!UP0 USHF.L.U32 UR4, UR4, 0x1, URZ ;  /* 0x0000000104048899 */ /* 0x000fe200080006ff */
[----:B------:R-:W-:Y:S01]  /*1820*/  VOTEU.ALL UP0, P3 ;  /* 0x0000000000ff7886 */ /* 0x000fe20001800000 */
[----:B------:R-:W2:Y:S04]  /*1830*/  FENCE.VIEW.ASYNC.S ;  /* 0x00000000000073c6 */ /* 0x000ea80000000000 */
[----:B--2---:R2:W3:Y:S06]  /*1840*/  @!UP0 SYNCS.EXCH.64 URZ, [UR8+0x10000], UR10 ;  /* 0x0100000a08ff85b2 */ /* 0x0044ec0008000100 */
[----:B------:R2:W3:Y:S02]  /*1850*/  @!UP1 SYNCS.EXCH.64 URZ, [UR8+0x10010], UR4 ;  /* 0x0100100408ff95b2 */ /* 0x0004e40008000100 */
[----:B---3--:R-:W-:Y:S06]  /*1860*/  BAR.SYNC.DEFER_BLOCKING 0x0 ;  /* 0x0000000000007b1d */ /* 0x008fec0000010000 */
[----:B------:R-:W-:Y:S05]  /*1870*/  @P3 BRA `(.L_x_54) ;  /* 0x00000000002c3947 */ /* 0x000fea0003800000 */
[----:B--2---:R-:W-:Y:S02]  /*1880*/  UMOV UR4, 0x1 ;  /* 0x0000000100047882 */ /* 0x004fe40000000000 */
[----:B------:R-:W-:-:S04]  /*1890*/  UIADD3 UR10, UPT, UPT, -UR4, 0x100000, URZ ;  /* 0x00100000040a7890 */ /* 0x000fc8000fffe1ff */
[----:B------:R-:W-:Y:S02]  /*18a0*/  USHF.L.U32 UR11, UR10, 0xb, URZ ;  /* 0x0000000b0a0b7899 */ /* 0x000fe400080006ff */
[----:B------:R-:W-:Y:S02]  /*18b0*/  USHF.L.U32 UR10, UR10, 0x1, URZ ;  /* 0x000000010a0a7899 */ /* 0x000fe400080006ff */
[----:B------:R-:W-:-:S04]  /*18c0*/  UIADD3 UR4, UPT, UPT, -UR4, 0x100000, URZ ;  /* 0x0010000004047890 */ /* 0x000fc8000fffe1ff */
[----:B------:R-:W-:Y:S02]  /*18d0*/  USHF.L.U32 UR5, UR4, 0xb, URZ ;  /* 0x0000000b04057899 */ /* 0x000fe400080006ff */
[----:B------:R-:W-:Y:S01]  /*18e0*/  USHF.L.U32 UR4, UR4, 0x1, URZ ;  /* 0x0000000104047899 */ /* 0x000fe200080006ff */
[----:B------:R-:W2:Y:S03]  /*18f0*/  FENCE.VIEW.ASYNC.S ;  /* 0x00000000000073c6 */ /* 0x000ea60000000000 */
[----:B--2---:R3:W5:Y:S08]  /*1900*/  SYNCS.EXCH.64 URZ, [UR8+0x10008], UR10 ;  /* 0x0100080a08ff75b2 */ /* 0x0047700008000100 */
[----:B------:R3:W2:Y:S02]  /*1910*/  SYNCS.EXCH.64 URZ, [UR8+0x10018], UR4 ;  /* 0x0100180408ff75b2 */ /* 0x0006a40008000100 */
[----:B---3--:R-:W-:Y:S01]  /*1920*/  NOP ;  /* 0x0000000000007918 */ /* 0x008fe20000000000 */
.L_x_54:
[----:B--2---:R-:W-:Y:S05]  /*1930*/  BSYNC.RECONVERGENT B5 ;  /* 0x0000000000057941 */ /* 0x004fea0003800200 */
.L_x_53:
[----:B------:R-:W-:Y:S05]  /*1940*/  @!P0 BRA `(.L_x_55) ;  /* 0x0000000800708947 */ /* 0x000fea0003800000 */
[----:B-----5:R-:W-:Y:S01]  /*1950*/  BAR.SYNC.DEFER_BLOCKING 0x0 ;  /* 0x0000000000007b1d */ /* 0x020fe20000010000 */
[----:B------:R-:W-:Y:S01]  /*1960*/  @!P3 IMAD.MOV.U32 R2, RZ, RZ, 0x8000 ;  /* 0x00008000ff02b424 */ /* 0x000fe200078e00ff */
[----:B------:R-:W-:Y:S02]  /*1970*/  ELECT P1, URZ, PT ;  /* 0x0000000000ff782f */ /* 0x000fe40003820000 */
[----:B------:R-:W-:Y:S02]  /*1980*/  ELECT P0, URZ, PT ;  /* 0x0000000000ff782f */ /* 0x000fe40003800000 */
[C---:B------:R-:W-:Y:S01]  /*1990*/  ISETP.LT.U32.AND P1, PT, R68.reuse, 0x20, P1 ;  /* 0x000000204400780c */ /* 0x040fe20000f21070 */
[----:B------:R-:W-:Y:S01]  /*19a0*/  UMOV UR11, UR15 ;  /* 0x0000000f000b7c82 */ /* 0x000fe20008000000 */
[----:B------:R-:W-:Y:S01]  /*19b0*/  ISETP.LT.U32.AND P0, PT, R68, 0x20, P0 ;  /* 0x000000204400780c */ /* 0x000fe20000701070 */
[----:B------:R-:W-:-:S10]  /*19c0*/  UIADD3 UR16, UPT, UPT, UR8, 0x8000, URZ ;  /* 0x0000800008107890 */ /* 0x000fd4000fffe0ff */
[----:B------:R-:W-:Y:S01]  /*19d0*/  VOTEU.ANY UP0, P1 ;  /* 0x0000000000ff7886 */ /* 0x000fe20000800100 */
[----:B------:R-:W-:Y:S01]  /*19e0*/  VOTEU.ANY UP2, P1 ;  /* 0x0000000000ff7886 */ /* 0x000fe20000840100 */
[----:B------:R-:W-:Y:S01]  /*19f0*/  VOTEU.ANY UP1, P0 ;  /* 0x0000000000ff7886 */ /* 0x000fe20000020100 */
[----:B------:R-:W-:Y:S01]  /*1a00*/  VOTEU.ANY UP3, P0 ;  /* 0x0000000000ff7886 */ /* 0x000fe20000060100 */
[----:B------:R2:W-:Y:S01]  /*1a10*/  @!P3 SYNCS.ARRIVE.TRANS64 RZ, [UR8+0x10000], R2 ;  /* 0x01000002ffffb9a7 */ /* 0x0005e20008000008 */
[----:B------:R3:W-:Y:S06]  /*1a20*/  MEMBAR.ALL.CTA ;  /* 0x0000000000007992 */ /* 0x0007ec0000008000 */
[----:B---3--:R-:W3:Y:S01]  /*1a30*/  FENCE.VIEW.ASYNC.S ;  /* 0x00000000000073c6 */ /* 0x008ee20000000000 */
[----:B------:R-:W-:Y:S01]  /*1a40*/  @UP0 UIADD3 UR9, UPT, UPT, UR8, 0x10000, URZ ;  /* 0x0001000008090890 */ /* 0x000fe2000fffe0ff */
[----:B------:R-:W-:Y:S01]  /*1a50*/  @UP0 UMOV UR10, URZ ;  /* 0x000000ff000a0c82 */ /* 0x000fe20008000000 */
[----:B------:R-:W-:Y:S01]  /*1a60*/  @UP1 UIADD3 UR17, UPT, UPT, UR8, 0x10000, URZ ;  /* 0x0001000008111890 */ /* 0x000fe2000fffe0ff */
[----:B------:R-:W-:Y:S01]  /*1a70*/  @UP1 UMOV UR18, URZ ;  /* 0x000000ff00121c82 */ /* 0x000fe20008000000 */
[----:B------:R-:W-:Y:S01]  /*1a80*/  UISETP.NE.U32.AND UP0, UPT, UR22, URZ, UPT ;  /* 0x000000ff1600728c */ /* 0x000fe2000bf05070 */
[----:B---3--:R-:W-:Y:S06]  /*1a90*/  BAR.SYNC.DEFER_BLOCKING 0x0 ;  /* 0x0000000000007b1d */ /* 0x008fec0000010000 */
[----:B------:R2:W-:Y:S02]  /*1aa0*/  @UP2 UTMALDG.2D [UR8], [UR24] ;  /* 0x00000008180025b4 */ /* 0x0005e40008008000 */
[----:B------:R-:W-:Y:S06]  /*1ab0*/  BAR.SYNC.DEFER_BLOCKING 0x0 ;  /* 0x0000000000007b1d */ /* 0x000fec0000010000 */
[----:B------:R2:W-:Y:S02]  /*1ac0*/  @UP3 UTMALDG.2D [UR16], [UR26] ;  /* 0x000000101a0035b4 */ /* 0x0005e40008008000 */
[----:B------:R-:W-:Y:S06]  /*1ad0*/  BAR.SYNC.DEFER_BLOCKING 0x0 ;  /* 0x0000000000007b1d */ /* 0x000fec0000010000 */
[----:B------:R-:W3:Y:S02]  /*1ae0*/  SYNCS.PHASECHK.TRANS64.TRYWAIT P0, [UR8+0x10000], RZ ;  /* 0x010000ffff0075a7 */ /* 0x000ee40008001108 */
[----:B--23--:R-:W-:Y:S05]  /*1af0*/  @!P0 BRA `(.L_x_56) ;  /* 0x0000001000088947 */ /* 0x00cfea0003800000 */
.L_x_70:
[----:B------:R-:W-:Y:S05]  /*1b00*/  BRA.U UP0, `(.L_x_57) ;  /* 0x0000000100747547 */ /* 0x000fea000b800000 */
[----:B------:R-:W-:Y:S02]  /*1b10*/  USHF.R.U32.HI UR6, URZ, 0x4, UR8 ;  /* 0x00000004ff067899 */ /* 0x000fe40008011608 */
[----:B------:R-:W-:Y:S02]  /*1b20*/  USHF.R.U32.HI UR10, URZ, 0x4, UR16 ;  /* 0x00000004ff0a7899 */ /* 0x000fe40008011610 */
[----:B------:R-:W-:Y:S02]  /*1b30*/  USGXT.U32 UR6, UR6, 0xe ;  /* 0x0000000e0606789a */ /* 0x000fe40008000000 */
[----:B------:R-:W-:Y:S02]  /*1b40*/  USGXT.U32 UR10, UR10, 0xe ;  /* 0x0000000e0a0a789a */ /* 0x000fe40008000000 */
[----:B------:R-:W-:Y:S02]  /*1b50*/  UIADD3 UR32, UP0, UPT, UR6, 0x2, URZ ;  /* 0x0000000206207890 */ /* 0x000fe4000ff1e0ff */
[----:B------:R-:W-:Y:S01]  /*1b60*/  UIADD3 UR34, UP1, UPT, UR10, 0x2, URZ ;  /* 0x000000020a227890 */ /* 0x000fe2000ff3e0ff */
[----:B------:R-:W-:Y:S01]  /*1b70*/  UMOV UR4, URZ ;  /* 0x000000ff00047c82 */ /* 0x000fe20008000000 */
[----:B------:R-:W-:Y:S01]  /*1b80*/  UMOV UR5, URZ ;  /* 0x000000ff00057c82 */ /* 0x000fe20008000000 */
[----:B------:R-:W-:-:S02]  /*1b90*/  UIADD3.X UR33, UPT, UPT, UR4, 0x40004040, URZ, UP0, !UPT ;  /* 0x4000404004217890 */ /* 0x000fc400087fe4ff */
[----:B------:R-:W-:Y:S02]  /*1ba0*/  UIADD3.X UR35, UPT, UPT, UR5, 0x40004040, URZ, UP1, !UPT ;  /* 0x4000404005237890 */ /* 0x000fe40008ffe4ff */
[----:B------:R-:W-:Y:S02]  /*1bb0*/  UIADD3.64 UR4, UPT, UPT, UR32, 0x2, URZ ;  /* 0x0000000220047897 */ /* 0x000fe4000fffe0ff */
[----:B------:R-:W-:Y:S02]  /*1bc0*/  UIADD3.64 UR16, UPT, UPT, UR34, 0x2, URZ ;  /* 0x0000000222107897 */ /* 0x000fe4000fffe0ff */
[----:B------:R-:W-:Y:S02]  /*1bd0*/  UIADD3.64 UR28, UPT, UPT, UR32, 0x4, URZ ;  /* 0x00000004201c7897 */ /* 0x000fe4000fffe0ff */
[----:B------:R-:W-:Y:S01]  /*1be0*/  UIADD3.64 UR30, UPT, UPT, UR34, 0x4, URZ ;  /* 0x00000004221e7897 */ /* 0x000fe2000fffe0ff */
[----:B------:R-:W-:Y:S01]  /*1bf0*/  UMOV UR36, 0x0 ;  /* 0x0000000000247882 */ /* 0x000fe20000000000 */
[----:B------:R-:W-:Y:S01]  /*1c00*/  UMOV UR37, 0x8200490 ;  /* 0x0820049000257882 */ /* 0x000fe20000000000 */
[----:B------:R-:W-:Y:S01]  /*1c10*/  UMOV UR7, 0x40004040 ;  /* 0x4000404000077882 */ /* 0x000fe20000000000 */
[----:B------:R-:W-:Y:S01]  /*1c20*/  UMOV UR11, 0x40004040 ;  /* 0x40004040000b7882 */ /* 0x000fe20000000000 */
[----:B------:R-:W-:Y:S01]  /*1c30*/  UMOV UR38, 0x0 ;  /* 0x0000000000267882 */ /* 0x000fe20000000000 */
[----:B------:R-:W-:Y:S01]  /*1c40*/  UMOV UR39, 0x8200490 ;  /* 0x0820049000277882 */ /* 0x000fe20000000000 */
[----:B------:R-:W-:Y:S01]  /*1c50*/  UMOV UR40, 0x0 ;  /* 0x0000000000287882 */ /* 0x000fe20000000000 */
[----:B------:R-:W-:Y:S01]  /*1c60*/  UMOV UR41, 0x8200490 ;  /* 0x0820049000297882 */ /* 0x000fe20000000000 */
[----:B------:R2:W-:Y:S01]  /*1c70*/  UTCHMMA gdesc[UR6], gdesc[UR10], tmem[UR23], tmem[UR36], idesc[UR37], !UPT ;  /* 0x00ff240a060075ea */ /* 0x0005e2000f800017 */
[----:B------:R-:W-:Y:S01]  /*1c80*/  UMOV UR42, 0x0 ;  /* 0x00000000002a7882 */ /* 0x000fe20000000000 */
[----:B------:R-:W-:Y:S01]  /*1c90*/  UMOV UR43, 0x8200490 ;  /* 0x08200490002b7882 */ /* 0x000fe20000000000 */
[----:B------:R2:W-:Y:S01]  /*1ca0*/  UTCHMMA gdesc[UR32], gdesc[UR34], tmem[UR23], tmem[UR38], idesc[UR39], UPT ;  /* 0x00ff2622200075ea */ /* 0x0005e2000b800017 */
[----:B------:R2:W-:Y:S01]  /*1cb0*/  UTCHMMA gdesc[UR4], gdesc[UR16], tmem[UR23], tmem[UR40], idesc[UR41], UPT ;  /* 0x00ff2810040075ea */ /* 0x0005e2000b800017 */
[----:B------:R2:W-:Y:S01]  /*1cc0*/  UTCHMMA gdesc[UR28], gdesc[UR30], tmem[UR23], tmem[UR42], idesc[UR43], UPT ;  /* 0x00ff2a1e1c0075ea */ /* 0x0005e2000b800017 */
[----:B------:R-:W-:Y:S01]  /*1cd0*/  NOP ;  /* 0x0000000000007918 */ /* 0x000fe20000000000 */
.L_x_57:
[----:B------:R-:W-:Y:S01]  /*1ce0*/  ELECT P0, URZ, PT ;  /* 0x0000000000ff782f */ /* 0x000fe20003800000 */
[----:B--2---:R-:W-:Y:S01]  /*1cf0*/  UMOV UR4, UR12 ;  /* 0x0000000c00047c82 */ /* 0x004fe20008000000 */
[----:B------:R-:W-:Y:S02]  /*1d00*/  UMOV UR5, URZ ;  /* 0x000000ff00057c82 */ /* 0x000fe40008000000 */
[----:B------:R-:W-:-:S13]  /*1d10*/  ISETP.LT.U32.AND P0, PT, R68, 0x20, P0 ;  /* 0x000000204400780c */ /* 0x000fda0000701070 */
[----:B------:R-:W-:Y:S01]  /*1d20*/  VOTEU.ANY UP0, P0 ;  /* 0x0000000000ff7886 */ /* 0x000fe20000000100 */
[----:B------:R-:W-:Y:S01]  /*1d30*/  VOTEU.ANY UP1, P0 ;  /* 0x0000000000ff7886 */ /* 0x000fe20000020100 */
[----:B------:R-:W-:-:S03]  /*1d40*/  ISETP.GE.U32.AND P0, PT, R10, 0x41, PT ;  /* 0x000000410a00780c */ /* 0x000fc60003f06070 */
[----:B------:R-:W-:Y:S02]  /*1d50*/  @UP0 UMOV UR4, UR4 ;  /* 0x0000000400040c82 */ /* 0x000fe40008000000 */
[----:B------:R2:W-:Y:S01]  /*1d60*/  @UP1 UTCBAR [UR4], URZ ;  /* 0x000000ff040013e9 */ /* 0x0005e200080000ff */
[----:B------:R-:W-:Y:S06]  /*1d70*/  BAR.SYNC.DEFER_BLOCKING 0x0 ;  /* 0x0000000000007b1d */ /* 0x000fec0000010000 */
[----:B------:R-:W3:Y:S02]  /*1d80*/  SYNCS.PHASECHK.TRANS64.TRYWAIT P1, [UR8+0x10010], RZ ;  /* 0x010010ffff0075a7 */ /* 0x000ee40008021108 */
[----:B--23--:R-:W-:Y:S05]  /*1d90*/  @!P1 BRA `(.L_x_58) ;  /* 0x0000000c006c9947 */ /* 0x00cfea0003800000 */
.L_x_71:
[----:B------:R-:W-:Y:S01]  /*1da0*/  UMOV UR4, URZ ;  /* 0x000000ff00047c82 */ /* 0x000fe20008000000 */
[----:B------:R-:W-:Y:S05]  /*1db0*/  @!P0 BRA `(.L_x_55) ;  /* 0x0000000400548947 */ /* 0x000fea0003800000 */
[----:B------:R-:W2:Y:S01]  /*1dc0*/  LDCU UR29, c[0x0][0x3a0] ;  /* 0x00007400ff1d77ac */ /* 0x000ea20008000800 */
[----:B------:R-:W-:Y:S01]  /*1dd0*/  UMOV UR9, 0x1 ;  /* 0x0000000100097882 */ /* 0x000fe20000000000 */
[----:B------:R-:W-:-:S05]  /*1de0*/  UMOV UR14, 0x40 ;  /* 0x00000040000e7882 */ /* 0x000fca0000000000 */
.L_x_62:
[----:B------:R-:W-:Y:S01]  /*1df0*/  BAR.SYNC.DEFER_BLOCKING 0x0 ;  /* 0x0000000000007b1d */ /* 0x000fe20000010000 */
[----:B------:R-:W-:Y:S01]  /*1e00*/  ULEA UR28, UR9, UR8, 0x3 ;  /* 0x00000008091c7291 */ /* 0x000fe2000f8e18ff */
[----:B------:R-:W-:Y:S01]  /*1e10*/  @!P3 IMAD.MOV.U32 R2, RZ, RZ, 0x8000 ;  /* 0x00008000ff02b424 */ /* 0x000fe200078e00ff */
[----:B------:R-:W-:Y:S01]  /*1e20*/  ELECT P1, URZ, PT ;  /* 0x0000000000ff782f */ /* 0x000fe20003820000 */
[----:B------:R-:W-:-:S03]  /*1e30*/  ULEA UR12, UR9, UR8, 0xe ;  /* 0x00000008090c7291 */ /* 0x000fc6000f8e70ff */
[----:B------:R-:W-:Y:S02]  /*1e40*/  ISETP.LT.U32.AND P1, PT, R68, 0x20, P1 ;  /* 0x000000204400780c */ /* 0x000fe40000f21070 */
[----:B------:R-:W-:Y:S01]  /*1e50*/  ELECT P0, URZ, PT ;  /* 0x0000000000ff782f */ /* 0x000fe20003800000 */
[----:B------:R-:W-:-:S03]  /*1e60*/  UIADD3 UR16, UPT, UPT, UR12, 0x8000, URZ ;  /* 0x000080000c107890 */ /* 0x000fc6000fffe0ff */
[----:B------:R-:W-:Y:S01]  /*1e70*/  ISETP.LT.U32.AND P0, PT, R68, 0x20, P0 ;  /* 0x000000204400780c */ /* 0x000fe20000701070 */
[----:B------:R-:W-:Y:S01]  /*1e80*/  UMOV UR18, UR14 ;  /* 0x0000000e00127c82 */ /* 0x000fe20008000000 */
[----:B------:R-:W-:-:S05]  /*1e90*/  USHF.L.U32 UR5, UR4, 0x1f, URZ ;  /* 0x0000001f04057899 */ /* 0x000fca00080006ff */
[----:B------:R-:W-:Y:S01]  /*1ea0*/  VOTEU.ANY UP0, P1 ;  /* 0x0000000000ff7886 */ /* 0x000fe20000800100 */
[----:B------:R3:W-:Y:S01]  /*1eb0*/  @!P3 SYNCS.ARRIVE.TRANS64 RZ, [UR28+0x10000], R2 ;  /* 0x01000002ffffb9a7 */ /* 0x0007e2000800001c */
[----:B------:R5:W-:Y:S06]  /*1ec0*/  MEMBAR.ALL.CTA ;  /* 0x0000000000007992 */ /* 0x000bec0000008000 */
[----:B-----5:R-:W5:Y:S01]  /*1ed0*/  FENCE.VIEW.ASYNC.S ;  /* 0x00000000000073c6 */ /* 0x020f620000000000 */
[----:B------:R-:W-:Y:S01]  /*1ee0*/  @UP0 UIADD3 UR13, UPT, UPT, UR28, 0x10000, URZ ;  /* 0x000100001c0d0890 */ /* 0x000fe2000fffe0ff */
[----:B-----5:R-:W-:Y:S01]  /*1ef0*/  VOTEU.ANY UP0, P1 ;  /* 0x0000000000ff7886 */ /* 0x020fe20000800100 */
[----:B------:R-:W-:Y:S01]  /*1f00*/  VOTEU.ANY UP1, P0 ;  /* 0x0000000000ff7886 */ /* 0x000fe20000020100 */
[----:B---3--:R-:W-:-:S04]  /*1f10*/  IMAD.U32 R2, RZ, RZ, UR5 ;  /* 0x00000005ff027e24 */ /* 0x008fc8000f8e00ff */
[----:B------:R-:W-:Y:S01]  /*1f20*/  @UP1 UIADD3 UR17, UPT, UPT, UR28, 0x10000, URZ ;  /* 0x000100001c111890 */ /* 0x000fe2000fffe0ff */
[----:B------:R-:W-:Y:S01]  /*1f30*/  VOTEU.ANY UP1, P0 ;  /* 0x0000000000ff7886 */ /* 0x000fe20000020100 */
[----:B------:R-:W-:Y:S06]  /*1f40*/  BAR.SYNC.DEFER_BLOCKING 0x0 ;  /* 0x0000000000007b1d */ /* 0x000fec0000010000 */
[----:B------:R3:W-:Y:S01]  /*1f50*/  @UP0 UTMALDG.2D [UR12], [UR24] ;  /* 0x0000000c180005b4 */ /* 0x0007e20008008000 */
[----:B------:R-:W-:Y:S01]  /*1f60*/  UISETP.NE.U32.AND UP0, UPT, UR22, URZ, UPT ;  /* 0x000000ff1600728c */ /* 0x000fe2000bf05070 */
[----:B------:R-:W-:Y:S06]  /*1f70*/  BAR.SYNC.DEFER_BLOCKING 0x0 ;  /* 0x0000000000007b1d */ /* 0x000fec0000010000 */
[----:B------:R3:W-:Y:S02]  /*1f80*/  @UP1 UTMALDG.2D [UR16], [UR26] ;  /* 0x000000101a0015b4 */ /* 0x0007e40008008000 */
[----:B------:R-:W-:Y:S06]  /*1f90*/  BAR.SYNC.DEFER_BLOCKING 0x0 ;  /* 0x0000000000007b1d */ /* 0x000fec0000010000 */
[----:B------:R-:W5:Y:S02]  /*1fa0*/  SYNCS.PHASECHK.TRANS64.TRYWAIT P0, [UR28+0x10000], R2 ;  /* 0x01000002ff0075a7 */ /* 0x000f64000800111c */
[----:B---3-5:R-:W-:Y:S05]  /*1fb0*/  @!P0 BRA `(.L_x_59) ;  /* 0x0000000800f08947 */ /* 0x028fea0003800000 */
.L_x_72:
        /* <DEDUP_REMOVED lines=11> */
[----:B------:R-:W-:Y:S02]  /*2070*/  UIADD3 UR6, UP0, UPT, UR16, 0x2, URZ ;  /* 0x0000000210067890 */ /* 0x000fe4000ff1e0ff */
[----:B------:R-:W-:Y:S02]  /*2080*/  UIADD3 UR32, UP1, UPT, UR30, 0x2, URZ ;  /* 0x000000021e207890 */ /* 0x000fe4000ff3e0ff */
[----:B------:R-:W-:Y:S02]  /*2090*/  UIADD3 UR34, UP2, UPT, UR16, 0x4, URZ ;  /* 0x0000000410227890 */ /* 0x000fe4000ff5e0ff */
[----:B------:R-:W-:Y:S02]  /*20a0*/  UIADD3 UR36, UP3, UPT, UR30, 0x4, URZ ;  /* 0x000000041e247890 */ /* 0x000fe4000ff7e0ff */
[----:B------:R-:W-:-:S02]  /*20b0*/  UIADD3.X UR7, UPT, UPT, UR17, URZ, URZ, UP0, !UPT ;  /* 0x000000ff11077290 */ /* 0x000fc400087fe4ff */
[----:B------:R-:W-:Y:S02]  /*20c0*/  UIADD3.X UR33, UPT, UPT, UR31, URZ, URZ, UP1, !UPT ;  /* 0x000000ff1f217290 */ /* 0x000fe40008ffe4ff */
[----:B------:R-:W-:Y:S02]  /*20d0*/  UIADD3.X UR35, UPT, UPT, UR17, URZ, URZ, UP2, !UPT ;  /* 0x000000ff11237290 */ /* 0x000fe400097fe4ff */
[----:B------:R-:W-:Y:S01]  /*20e0*/  UIADD3.X UR37, UPT, UPT, UR31, URZ, URZ, UP3, !UPT ;  /* 0x000000ff1f257290 */ /* 0x000fe20009ffe4ff */
        /* <DEDUP_REMOVED lines=8> */
[----:B------:R3:W-:Y:S01]  /*2170*/  UTCHMMA gdesc[UR10], gdesc[UR12], tmem[UR23], tmem[UR38], idesc[UR39], UPT ;  /* 0x00ff260c0a0075ea */ /* 0x0007e2000b800017 */
[----:B------:R-:W-:Y:S01]  /*2180*/  UMOV UR44, 0x0 ;  /* 0x00000000002c7882 */ /* 0x000fe20000000000 */
[----:B------:R-:W-:Y:S01]  /*2190*/  UMOV UR45, 0x8200490 ;  /* 0x08200490002d7882 */ /* 0x000fe20000000000 */
[----:B------:R3:W-:Y:S01]  /*21a0*/  UTCHMMA gdesc[UR16], gdesc[UR30], tmem[UR23], tmem[UR40], idesc[UR41], UPT ;  /* 0x00ff281e100075ea */ /* 0x0007e2000b800017 */
[----:B------:R3:W-:Y:S01]  /*21b0*/  UTCHMMA gdesc[UR6], gdesc[UR32], tmem[UR23], tmem[UR42], idesc[UR43], UPT ;  /* 0x00ff2a20060075ea */ /* 0x0007e2000b800017 */
[----:B------:R3:W-:Y:S01]  /*21c0*/  UTCHMMA gdesc[UR34], gdesc[UR36], tmem[UR23], tmem[UR44], idesc[UR45], UPT ;  /* 0x00ff2c24220075ea */ /* 0x0007e2000b800017 */
[----:B------:R-:W-:Y:S01]  /*21d0*/  NOP ;  /* 0x0000000000007918 */ /* 0x000fe20000000000 */
.L_x_60:
[----:B------:R-:W-:Y:S01]  /*21e0*/  ELECT P0, URZ, PT ;  /* 0x0000000000ff782f */ /* 0x000fe20003800000 */
[----:B---3--:R-:W-:-:S03]  /*21f0*/  UIADD3 UR6, UPT, UPT, UR28, 0x10010, URZ ;  /* 0x000100101c067890 */ /* 0x008fc6000fffe0ff */
[----:B------:R-:W-:Y:S01]  /*2200*/  ISETP.LT.U32.AND P0, PT, R68, 0x20, P0 ;  /* 0x000000204400780c */ /* 0x000fe20000701070 */
[----:B------:R-:W-:-:S12]  /*2210*/  UMOV UR7, URZ ;  /* 0x000000ff00077c82 */ /* 0x000fd80008000000 */
[----:B------:R-:W-:Y:S01]  /*2220*/  VOTEU.ANY UP0, P0 ;  /* 0x0000000000ff7886 */ /* 0x000fe20000000100 */
[----:B------:R-:W-:-:S04]  /*2230*/  VOTEU.ANY UP1, P0 ;  /* 0x0000000000ff7886 */ /* 0x000fc80000020100 */
[----:B------:R-:W-:Y:S02]  /*2240*/  @UP0 UMOV UR6, UR6 ;  /* 0x0000000600060c82 */ /* 0x000fe40008000000 */
[----:B------:R3:W-:Y:S01]  /*2250*/  @UP1 UTCBAR [UR6], URZ ;  /* 0x000000ff060013e9 */ /* 0x0007e200080000ff */
[----:B------:R-:W-:Y:S06]  /*2260*/  BAR.SYNC.DEFER_BLOCKING 0x0 ;  /* 0x0000000000007b1d */ /* 0x000fec0000010000 */
[----:B------:R-:W5:Y:S02]  /*2270*/  SYNCS.PHASECHK.TRANS64.TRYWAIT P0, [UR28+0x10010], R2 ;  /* 0x01001002ff0075a7 */ /* 0x000f64000800111c */
[----:B---3-5:R-:W-:Y:S05]  /*2280*/  @!P0 BRA `(.L_x_61) ;  /* 0x0000000800488947 */ /* 0x028fea0003800000 */
.L_x_73:
[----:B------:R-:W-:Y:S02]  /*2290*/  UIADD3 UR9, UPT, UPT, UR9, 0x1, URZ ;  /* 0x0000000109097890 */ /* 0x000fe4000fffe0ff */
[----:B------:R-:W-:Y:S02]  /*22a0*/  UIADD3 UR14, UPT, UPT, UR14, 0x40, URZ ;  /* 0x000000400e0e7890 */ /* 0x000fe4000fffe0ff */
[----:B------:R-:W-:-:S04]  /*22b0*/  UISETP.NE.U32.AND UP0, UPT, UR9, 0x2, UPT ;  /* 0x000000020900788c */ /* 0x000fc8000bf05070 */
[----:B------:R-:W-:Y:S02]  /*22c0*/  USEL UR5, URZ, 0x1, UP0 ;  /* 0x00000001ff057887 */ /* 0x000fe40008000000 */
[----:B------:R-:W-:Y:S02]  /*22d0*/  USEL UR9, UR9, URZ, UP0 ;  /* 0x000000ff09097287 */ /* 0x000fe40008000000 */
[----:B--2---:R-:W-:Y:S02]  /*22e0*/  UISETP.GE.AND UP0, UPT, UR14, UR29, UPT ;  /* 0x0000001d0e00728c */ /* 0x004fe4000bf06270 */
[----:B------:R-:W-:-:S07]  /*22f0*/  ULOP3.LUT UR4, UR4, UR5, URZ, 0x3c, !UPT ;  /* 0x0000000504047292 */ /* 0x000fce000f8e3cff */
[----:B------:R-:W-:Y:S05]  /*2300*/  BRA.U !UP0, `(.L_x_62) ;  /* 0xfffffff908b87547 */ /* 0x000fea000b83ffff */
.L_x_55:
[----:B-----5:R-:W-:Y:S06]  /*2310*/  BAR.SYNC.DEFER_BLOCKING 0x0 ;  /* 0x0000000000007b1d */ /* 0x020fec0000010000 */
[----:B------:R-:W-:Y:S04]  /*2320*/  BSSY.RECONVERGENT B5, `(.L_x_63) ;  /* 0x0000004000057945 */ /* 0x000fe80003800200 */
[----:B------:R-:W-:Y:S05]  /*2330*/  @P3 BRA `(.L_x_64) ;  /* 0x0000000000083947 */ /* 0x000fea0003800000 */
[----:B------:R-:W2:Y:S02]  /*2340*/  SYNCS.CCTL.IV [UR8+0x10000] ;  /* 0x01000000ff0079b1 */ /* 0x000ea40008000008 */
[----:B--2---:R-:W2:Y:S02]  /*2350*/  SYNCS.CCTL.IV [UR8+0x10010] ;  /* 0x01001000ff0079b1 */ /* 0x004ea40008000008 */
.L_x_64:
[----:B------:R-:W-:Y:S05]  /*2360*/  BSYNC.RECONVERGENT B5 ;  /* 0x0000000000057941 */ /* 0x000fea0003800200 */
.L_x_63:
[----:B--2---:R-:W-:Y:S06]  /*2370*/  BAR.SYNC.DEFER_BLOCKING 0x0 ;  /* 0x0000000000007b1d */ /* 0x004fec0000010000 */
[----:B------:R-:W-:Y:S04]  /*2380*/  BSSY.RECONVERGENT B5, `(.L_x_65) ;  /* 0x0000004000057945 */ /* 0x000fe80003800200 */
[----:B------:R-:W-:Y:S05]  /*2390*/  @P3 BRA `(.L_x_66) ;  /* 0x0000000000083947 */ /* 0x000fea0003800000 */
[----:B------:R-:W2:Y:S02]  /*23a0*/  SYNCS.CCTL.IV [UR8+0x10008] ;  /* 0x01000800ff0079b1 */ /* 0x000ea40008000008 */
[----:B--2---:R-:W2:Y:S02]  /*23b0*/  SYNCS.CCTL.IV [UR8+0x10018] ;  /* 0x01001800ff0079b1 */ /* 0x004ea40008000008 */
.L_x_66:
[----:B------:R-:W-:Y:S05]  /*23c0*/  BSYNC.RECONVERGENT B5 ;  /* 0x0000000000057941 */ /* 0x000fea0003800200 */
.L_x_65:
[----:B------:R-:W-:Y:S01]  /*23d0*/  USHF.L.U32 UR4, UR22, 0x15, URZ ;  /* 0x0000001516047899 */ /* 0x000fe200080006ff */
[C---:B------:R-:W-:Y:S01]  /*23e0*/  IMAD.SHL.U32 R2, R0.reuse, 0x80, RZ ;  /* 0x0000008000027824 */ /* 0x040fe200078e00ff */
[----:B------:R-:W-:Y:S01]  /*23f0*/  USHF.L.U32 UR5, UR22, 0x4, URZ ;  /* 0x0000000416057899 */ /* 0x000fe200080006ff */
[----:B------:R-:W-:Y:S01]  /*2400*/  IMAD.SHL.U32 R3, R0, 0x10, RZ ;  /* 0x0000001000037824 */ /* 0x000fe200078e00ff */
[----:B------:R-:W-:Y:S02]  /*2410*/  ULOP3.LUT UR4, UR4, 0x600000, URZ, 0xc0, !UPT ;  /* 0x0060000004047892 */ /* 0x000fe4000f8ec0ff */
[----:B------:R-:W-:Y:S01]  /*2420*/  ULOP3.LUT UR5, UR5, 0x40, URZ, 0xc0, !UPT ;  /* 0x0000004005057892 */ /* 0x000fe2000f8ec0ff */
[----:B------:R-:W-:Y:S02]  /*2430*/  LOP3.LUT R2, R2, 0x7f80, RZ, 0xc0, !PT ;  /* 0x00007f8002027812 */ /* 0x000fe400078ec0ff */
[----:B------:R-:W-:Y:S01]  /*2440*/  ELECT P0, URZ, PT ;  /* 0x0000000000ff782f */ /* 0x000fe20003800000 */
[----:B------:R-:W-:Y:S01]  /*2450*/  UIADD3 UR4, UPT, UPT, UR5, UR4, UR23 ;  /* 0x0000000405047290 */ /* 0x000fe2000fffe017 */
[----:B------:R-:W-:Y:S01]  /*2460*/  LOP3.LUT R2, R2, 0x70, R3, 0xf8, !PT ;  /* 0x0000007002027812 */ /* 0x000fe200078ef803 */
[----:B------:R-:W-:Y:S01]  /*2470*/  ULOP3.LUT UR22, UR22, 0x1, URZ, 0xc0, !UPT ;  /* 0x0000000116167892 */ /* 0x000fe2000f8ec0ff */
[----:B------:R-:W-:Y:S01]  /*2480*/  ISETP.LT.U32.AND P0, PT, R68, 0x40, P0 ;  /* 0x000000404400780c */ /* 0x000fe20000701070 */
[----:B------:R-:W-:Y:S01]  /*2490*/  UMOV UR6, UR15 ;  /* 0x0000000f00067c82 */ /* 0x000fe20008000000 */
[C---:B------:R-:W-:Y:S01]  /*24a0*/  LOP3.LUT R0, R2.reuse, 0x10, RZ, 0x3c, !PT ;  /* 0x0000001002007812 */ /* 0x040fe200078e3cff */
[----:B------:R-:W-:Y:S01]  /*24b0*/  ULEA UR5, UR22, UR19, 0x6 ;  /* 0x0000001316057291 */ /* 0x000fe2000f8e30ff */
[----:B------:R-:W-:-:S02]  /*24c0*/  LOP3.LUT R3, R2, 0x20, RZ, 0x3c, !PT ;  /* 0x0000002002037812 */ /* 0x000fc400078e3cff */
[----:B----4-:R-:W3:Y:S01]  /*24d0*/  LDTM.x64 R4, tmem[UR4] ;  /* 0x00000004000479ee */ /* 0x010ee20008340000 */
[----:B------:R-:W-:Y:S01]  /*24e0*/  NOP ;  /* 0x0000000000007918 */ /* 0x000fe20000000000 */
[----:B------:R-:W-:-:S05]  /*24f0*/  ULEA UR4, UR22, UR8, 0xe ;  /* 0x0000000816047291 */ /* 0x000fca000f8e70ff */
[----:B---3--:R-:W-:Y:S01]  /*2500*/  VOTEU.ANY UP1, P0 ;  /* 0x0000000000ff7886 */ /* 0x008fe20000020100 */
[----:B------:R-:W-:Y:S01]  /*2510*/  VOTEU.ANY UP0, P0 ;  /* 0x0000000000ff7886 */ /* 0x000fe20000000100 */
[----:B------:R-:W-:Y:S02]  /*2520*/  F2FP.BF16.F32.PACK_AB R4, R5, R4 ;  /* 0x000000040504723e */ /* 0x000fe400000010ff */
[----:B------:R-:W-:Y:S02]  /*2530*/  F2FP.BF16.F32.PACK_AB R5, R7, R6 ;  /* 0x000000060705723e */ /* 0x000fe400000010ff */
[----:B------:R-:W-:Y:S02]  /*2540*/  F2FP.BF16.F32.PACK_AB R12, R13, R12 ;  /* 0x0000000c0d0c723e */ /* 0x000fe400000010ff */
[----:B------:R-:W-:Y:S02]  /*2550*/  F2FP.BF16.F32.PACK_AB R6, R9, R8 ;  /* 0x000000080906723e */ /* 0x000fe400000010ff */
[----:B------:R-:W-:-:S02]  /*2560*/  F2FP.BF16.F32.PACK_AB R7, R11, R10 ;  /* 0x0000000a0b07723e */ /* 0x000fc400000010ff */
[----:B------:R-:W-:Y:S02]  /*2570*/  F2FP.BF16.F32.PACK_AB R13, R15, R14 ;  /* 0x0000000e0f0d723e */ /* 0x000fe400000010ff */
[----:B------:R-:W-:Y:S01]  /*2580*/  F2FP.BF16.F32.PACK_AB R20, R21, R20 ;  /* 0x000000141514723e */ /* 0x000fe200000010ff */
[----:B--2---:R2:W-:Y:S01]  /*2590*/  STS.128 [R2+UR8], R4 ;  /* 0x0000000402007988 */ /* 0x0045e20008000c08 */
[----:B------:R-:W-:Y:S02]  /*25a0*/  F2FP.BF16.F32.PACK_AB R14, R17, R16 ;  /* 0x00000010110e723e */ /* 0x000fe400000010ff */
[----:B------:R-:W-:Y:S02]  /*25b0*/  F2FP.BF16.F32.PACK_AB R15, R19, R18 ;  /* 0x00000012130f723e */ /* 0x000fe400000010ff */
[----:B------:R-:W-:Y:S02]  /*25c0*/  F2FP.BF16.F32.PACK_AB R21, R23, R22 ;  /* 0x000000161715723e */ /* 0x000fe400000010ff */
[----:B------:R-:W-:Y:S01]  /*25d0*/  F2FP.BF16.F32.PACK_AB R28, R29, R28 ;  /* 0x0000001c1d1c723e */ /* 0x000fe200000010ff */
[----:B------:R2:W-:Y:S01]  /*25e0*/  STS.128 [R0+UR8], R12 ;  /* 0x0000000c00007988 */ /* 0x0005e20008000c08 */
[----:B------:R-:W-:-:S02]  /*25f0*/  F2FP.BF16.F32.PACK_AB R22, R25, R24 ;  /* 0x000000181916723e */ /* 0x000fc400000010ff */
[----:B------:R-:W-:Y:S02]  /*2600*/  F2FP.BF16.F32.PACK_AB R23, R27, R26 ;  /* 0x0000001a1b17723e */ /* 0x000fe400000010ff */
[----:B------:R-:W-:Y:S02]  /*2610*/  F2FP.BF16.F32.PACK_AB R29, R31, R30 ;  /* 0x0000001e1f1d723e */ /* 0x000fe400000010ff */
[----:B------:R-:W-:Y:S01]  /*2620*/  F2FP.BF16.F32.PACK_AB R36, R37, R36 ;  /* 0x000000242524723e */ /* 0x000fe200000010ff */
[----:B------:R2:W-:Y:S01]  /*2630*/  STS.128 [R3+UR8], R20 ;  /* 0x0000001403007988 */ /* 0x0005e20008000c08 */
[----:B------:R-:W-:Y:S02]  /*2640*/  F2FP.BF16.F32.PACK_AB R30, R33, R32 ;  /* 0x00000020211e723e */ /* 0x000fe400000010ff */
[----:B------:R-:W-:Y:S02]  /*2650*/  F2FP.BF16.F32.PACK_AB R31, R35, R34 ;  /* 0x00000022231f723e */ /* 0x000fe400000010ff */
[----:B------:R-:W-:-:S02]  /*2660*/  F2FP.BF16.F32.PACK_AB R37, R39, R38 ;  /* 0x000000262725723e */ /* 0x000fc400000010ff */
[----:B------:R-:W-:Y:S02]  /*2670*/  F2FP.BF16.F32.PACK_AB R44, R45, R44 ;  /* 0x0000002c2d2c723e */ /* 0x000fe400000010ff */
[----:B------:R-:W-:Y:S02]  /*2680*/  LOP3.LUT R8, R2, 0x30, RZ, 0x3c, !PT ;  /* 0x0000003002087812 */ /* 0x000fe400078e3cff */
[----:B------:R-:W-:Y:S02]  /*2690*/  F2FP.BF16.F32.PACK_AB R38, R41, R40 ;  /* 0x000000282926723e */ /* 0x000fe400000010ff */
[----:B------:R-:W-:Y:S01]  /*26a0*/  F2FP.BF16.F32.PACK_AB R39, R43, R42 ;  /* 0x0000002a2b27723e */ /* 0x000fe200000010ff */
[----:B------:R2:W-:Y:S01]  /*26b0*/  STS.128 [R8+UR8], R28 ;  /* 0x0000001c08007988 */ /* 0x0005e20008000c08 */
[----:B------:R-:W-:Y:S02]  /*26c0*/  F2FP.BF16.F32.PACK_AB R45, R47, R46 ;  /* 0x0000002e2f2d723e */ /* 0x000fe400000010ff */
[----:B------:R-:W-:-:S02]  /*26d0*/  F2FP.BF16.F32.PACK_AB R52, R53, R52 ;  /* 0x000000343534723e */ /* 0x000fc400000010ff */
[C---:B------:R-:W-:Y:S02]  /*26e0*/  LOP3.LUT R9, R2.reuse, 0x40, RZ, 0x3c, !PT ;  /* 0x0000004002097812 */ /* 0x040fe400078e3cff */
[----:B------:R-:W-:Y:S02]  /*26f0*/  F2FP.BF16.F32.PACK_AB R46, R49, R48 ;  /* 0x00000030312e723e */ /* 0x000fe400000010ff */
[----:B------:R-:W-:Y:S01]  /*2700*/  F2FP.BF16.F32.PACK_AB R47, R51, R50 ;  /* 0x00000032332f723e */ /* 0x000fe200000010ff */
[----:B------:R2:W-:Y:S01]  /*2710*/  STS.128 [R9+UR8], R36 ;  /* 0x0000002409007988 */ /* 0x0005e20008000c08 */
[----:B------:R-:W-:Y:S02]  /*2720*/  F2FP.BF16.F32.PACK_AB R53, R55, R54 ;  /* 0x000000363735723e */ /* 0x000fe400000010ff */
[----:B------:R-:W-:Y:S02]  /*2730*/  F2FP.BF16.F32.PACK_AB R60, R61, R60 ;  /* 0x0000003c3d3c723e */ /* 0x000fe400000010ff */
[----:B------:R-:W-:-:S02]  /*2740*/  LOP3.LUT R10, R2, 0x50, RZ, 0x3c, !PT ;  /* 0x00000050020a7812 */ /* 0x000fc400078e3cff */
[----:B------:R-:W-:Y:S02]  /*2750*/  F2FP.BF16.F32.PACK_AB R54, R57, R56 ;  /* 0x000000383936723e */ /* 0x000fe400000010ff */
[----:B------:R-:W-:Y:S01]  /*2760*/  F2FP.BF16.F32.PACK_AB R55, R59, R58 ;  /* 0x0000003a3b37723e */ /* 0x000fe200000010ff */
[----:B------:R2:W-:Y:S01]  /*2770*/  STS.128 [R10+UR8], R44 ;  /* 0x0000002c0a007988 */ /* 0x0005e20008000c08 */
[----:B------:R-:W-:Y:S02]  /*2780*/  F2FP.BF16.F32.PACK_AB R61, R63, R62 ;  /* 0x0000003e3f3d723e */ /* 0x000fe400000010ff */
[C---:B------:R-:W-:Y:S02]  /*2790*/  LOP3.LUT R11, R2.reuse, 0x60, RZ, 0x3c, !PT ;  /* 0x00000060020b7812 */ /* 0x040fe400078e3cff */
[----:B------:R-:W-:Y:S02]  /*27a0*/  F2FP.BF16.F32.PACK_AB R62, R65, R64 ;  /* 0x00000040413e723e */ /* 0x000fe400000010ff */
[----:B------:R-:W-:Y:S01]  /*27b0*/  F2FP.BF16.F32.PACK_AB R63, R67, R66 ;  /* 0x00000042433f723e */ /* 0x000fe200000010ff */
[----:B------:R2:W-:Y:S01]  /*27c0*/  STS.128 [R11+UR8], R52 ;  /* 0x000000340b007988 */ /* 0x0005e20008000c08 */
[----:B------:R-:W-:-:S05]  /*27d0*/  LOP3.LUT R16, R2, 0x70, RZ, 0x3c, !PT ;  /* 0x0000007002107812 */ /* 0x000fca00078e3cff */
[----:B------:R2:W-:Y:S01]  /*27e0*/  STS.128 [R16+UR8], R60 ;  /* 0x0000003c10007988 */ /* 0x0005e20008000c08 */
[----:B------:R3:W-:Y:S06]  /*27f0*/  MEMBAR.ALL.CTA ;  /* 0x0000000000007992 */ /* 0x0007ec0000008000 */
[----:B---3--:R-:W3:Y:S02]  /*2800*/  FENCE.VIEW.ASYNC.S ;  /* 0x00000000000073c6 */ /* 0x008ee40000000000 */
[----:B---3--:R-:W-:Y:S06]  /*2810*/  BAR.SYNC.DEFER_BLOCKING 0x0 ;  /* 0x0000000000007b1d */ /* 0x008fec0000010000 */
[----:B------:R2:W-:Y:S01]  /*2820*/  @UP1 UTMASTG.2D [UR4], [UR20] ;  /* 0x00000004140013b5 */ /* 0x0005e20008008000 */
[----:B------:R0:W-:Y:S01]  /*2830*/  UTMACMDFLUSH ;  /* 0x00000000000079b7 */ /* 0x0001e20000000000 */
[----:B------:R-:W-:-:S04]  /*2840*/  DEPBAR.LE SB0, 0x0 ;  /* 0x000080000000791a */ /* 0x000fc80000000000 */
[----:B------:R-:W-:Y:S08]  /*2850*/  BAR.SYNC.DEFER_BLOCKING 0x0 ;  /* 0x0000000000007b1d */ /* 0x000ff00000010000 */
[----:B------:R-:W-:Y:S06]  /*2860*/  BAR.SYNC.DEFER_BLOCKING 0x0 ;  /* 0x0000000000007b1d */ /* 0x000fec0000010000 */
[----:B--2---:R-:W-:Y:S05]  /*2870*/  @P2 BRA `(.L_x_67) ;  /* 0x0000000000a02947 */ /* 0x004fea0003800000 */
[----:B------:R-:W2:Y:S01]  /*2880*/  S2UR UR5, SR_CgaCtaId ;  /* 0x00000000000579c3 */ /* 0x000ea20000008800 */
[----:B------:R-:W-:Y:S01]  /*2890*/  NOP ;  /* 0x0000000000007918 */ /* 0x000fe20000000000 */
[----:B------:R-:W-:Y:S01]  /*28a0*/  UMOV UR4, 0x50 ;  /* 0x0000005000047882 */ /* 0x000fe20000000000 */
[----:B------:R-:W-:Y:S02]  /*28b0*/  IMAD.U32 R0, RZ, RZ, UR23 ;  /* 0x00000017ff007e24 */ /* 0x000fe4000f8e00ff */
[----:B------:R-:W-:Y:S02]  /*28c0*/  IMAD.MOV.U32 R3, RZ, RZ, 0xf ;  /* 0x0000000fff037424 */ /* 0x000fe400078e00ff */
[----:B------:R-:W-:Y:S01]  /*28d0*/  IMAD.MOV.U32 R7, RZ, RZ, 0x1 ;  /* 0x00000001ff077424 */ /* 0x000fe200078e00ff */
[----:B------:R-:W-:-:S04]  /*28e0*/  LOP3.LUT R0, R0, 0xffff, RZ, 0xc0, !PT ;  /* 0x0000ffff00007812 */ /* 0x000fc800078ec0ff */
[----:B------:R-:W-:-:S05]  /*28f0*/  SHF.R.U32.HI R0, RZ, 0x5, R0 ;  /* 0x00000005ff007819 */ /* 0x000fca0000011600 */
[----:B------:R-:W-:Y:S01]  /*2900*/  VIADD R2, R0, 0x10 ;  /* 0x0000001000027836 */ /* 0x000fe20000000000 */
[----:B------:R-:W-:Y:S01]  /*2910*/  SHF.L.U32 R0, R3, R0, RZ ;  /* 0x0000000003007219 */ /* 0x000fe200000006ff */
[----:B--2---:R-:W-:-:S03]  /*2920*/  ULEA UR6, UR5, UR4, 0x18 ;  /* 0x0000000405067291 */ /* 0x004fc6000f8ec0ff */
[----:B------:R-:W-:-:S04]  /*2930*/  SHF.L.U32 R3, R7, R2, RZ ;  /* 0x0000000207037219 */ /* 0x000fc800000006ff */
[----:B------:R-:W-:Y:S02]  /*2940*/  LOP3.LUT R0, R3, R0, RZ, 0xfc, !PT ;  /* 0x0000000003007212 */ /* 0x000fe400078efcff */
[----:B------:R-:W2:Y:S02]  /*2950*/  LDS R5, [UR6] ;  /* 0x00000006ff057984 */ /* 0x000ea40008000800 */
[C---:B------:R-:W-:Y:S02]  /*2960*/  LOP3.LUT R2, R0.reuse, 0xffff, RZ, 0xc0, !PT ;  /* 0x0000ffff00027812 */ /* 0x040fe400078ec0ff */
[----:B--2---:R-:W-:-:S04]  /*2970*/  LOP3.LUT R3, R0, 0xffff, R5, 0x80, !PT ;  /* 0x0000ffff00037812 */ /* 0x004fc800078e8005 */
[----:B------:R-:W-:-:S13]  /*2980*/  ISETP.NE.AND P0, PT, R3, R2, PT ;  /* 0x000000020300720c */ /* 0x000fda0003f05270 */
[----:B------:R-:W-:Y:S05]  /*2990*/  @P0 BRA `(.L_x_68) ;  /* 0x0000000000500947 */ /* 0x000fea0003800000 */
[----:B------:R-:W-:Y:S02]  /*29a0*/  SHF.R.U32.HI R5, RZ, 0x10, R5 ;  /* 0x00000010ff057819 */ /* 0x000fe40000011605 */
[----:B------:R-:W-:-:S04]  /*29b0*/  SHF.R.U32.HI R2, RZ, 0x10, R0 ;  /* 0x00000010ff027819 */ /* 0x000fc80000011600 */
[----:B------:R-:W-:-:S04]  /*29c0*/  LOP3.LUT R5, R5, R2, RZ, 0xc0, !PT ;  /* 0x0000000205057212 */ /* 0x000fc800078ec0ff */
[----:B------:R-:W-:-:S13]  /*29d0*/  ISETP.NE.AND P0, PT, R5, R2, PT ;  /* 0x000000020500720c */ /* 0x000fda0003f05270 */
[----:B------:R-:W-:Y:S05]  /*29e0*/  @P0 BRA `(.L_x_69) ;  /* 0x0000000000300947 */ /* 0x000fea0003800000 */
[----:B------:R-:W-:Y:S01]  /*29f0*/  R2UR UR4, R0 ;  /* 0x00000000000472ca */ /* 0x000fe200000e0000 */
[----:B------:R-:W-:Y:S01]  /*2a00*/  VOTEU.ANY UR5, UPT, PT ;  /* 0x0000000000057886 */ /* 0x000fe200038e0100 */
[----:B------:R-:W2:Y:S01]  /*2a10*/  S2R R0, SR_LANEID ;  /* 0x0000000000007919 */ /* 0x000ea20000000000 */
[----:B------:R-:W-:-:S10]  /*2a20*/  UFLO.U32 UR5, UR5 ;  /* 0x00000005000572bd */ /* 0x000fd400080e0000 */
[----:B------:R-:W-:-:S06]  /*2a30*/  ULOP3.LUT UR4, URZ, UR4, URZ, 0x33, !UPT ;  /* 0x00000004ff047292 */ /* 0x000fcc000f8e33ff */
[----:B------:R-:W-:-:S04]  /*2a40*/  IMAD.U32 R2, RZ, RZ, UR4 ;  /* 0x00000004ff027e24 */ /* 0x000fc8000f8e00ff */
[----:B------:R-:W3:Y:S02]  /*2a50*/  REDUX UR7, R2 ;  /* 0x00000000020773c4 */ /* 0x000ee40000000000 */
[----:B------:R4:W-:Y:S01]  /*2a60*/  UTCATOMSWS.AND URZ, UR4 ;  /* 0x0000000400ff79e3 */ /* 0x0009e20008000000 */
[----:B--2---:R-:W-:Y:S01]  /*2a70*/  ISETP.EQ.U32.AND P0, PT, R0, UR5, PT ;  /* 0x0000000500007c0c */ /* 0x004fe2000bf02070 */
[----:B---3--:R-:W-:-:S12]  /*2a80*/  IMAD.U32 R0, RZ, RZ, UR7 ;  /* 0x00000007ff007e24 */ /* 0x008fd8000f8e00ff */
[----:B------:R4:W-:Y:S01]  /*2a90*/  @P0 ATOMS.AND RZ, [UR6], R0 ;  /* 0x00000000ffff098c */ /* 0x0009e2000a800006 */
[----:B------:R-:W-:Y:S05]  /*2aa0*/  BRA `(.L_x_67) ;  /* 0x0000000000147947 */ /* 0x000fea0003800000 */
.L_x_69:
[----:B------:R-:W-:-:S07]  /*2ab0*/  MOV R2, 0x2ad0 ;  /* 0x00002ad000027802 */ /* 0x000fce0000000f00 */
[----:B-1----:R-:W-:Y:S05]  /*2ac0*/  CALL.REL.NOINC `($__internal_0_$__cuda_sm10x_tcgen05_guardrail_trap_col_being_dealloced_not_returned_by_alloc) ;  /* 0x0000000000447944 */ /* 0x002fea0003c00000 */
[----:B------:R-:W-:Y:S05]  /*2ad0*/  BRA `(.L_x_67) ;  /* 0x0000000000087947 */ /* 0x000fea0003800000 */
.L_x_68:
[----:B------:R-:W-:-:S07]  /*2ae0*/  MOV R2, 0x2b00 ;  /* 0x00002b0000027802 */ /* 0x000fce0000000f00 */
[----:B-1----:R-:W-:Y:S05]  /*2af0*/  CALL.REL.NOINC `($__internal_2_$__cuda_sm10x_tcgen05_guardrail_trap_unallocated_columns_being_dealloced) ;  /* 0x0000000000507944 */ /* 0x002fea0003c00000 */
.L_x_67:
[----:B------:R-:W-:Y:S01]  /*2b00*/  NOP ;  /* 0x0000000000007918 */ /* 0x000fe20000000000 */
[----:B----4-:R-:W-:Y:S05]  /*2b10*/  EXIT ;  /* 0x000000000000794d */ /* 0x010fea0003800000 */
.L_x_56:
[----:B------:R-:W2:Y:S02]  /*2b20*/  SYNCS.PHASECHK.TRANS64.TRYWAIT P0, [UR8+0x10000], RZ ;  /* 0x010000ffff0075a7 */ /* 0x000ea40008001108 */
[----:B--2---:R-:W-:Y:S05]  /*2b30*/  @!P0 BRA `(.L_x_56) ;  /* 0xfffffffc00f88947 */ /* 0x004fea000383ffff */
[----:B------:R-:W-:Y:S05]  /*2b40*/  BRA `(.L_x_70) ;  /* 0xffffffec00ec7947 */ /* 0x000fea000383ffff */
.L_x_58:
[----:B------:R-:W2:Y:S02]  /*2b50*/  SYNCS.PHASECHK.TRANS64.TRYWAIT P1, [UR8+0x10010], RZ ;  /* 0x010010ffff0075a7 */ /* 0x000ea40008021108 */
[----:B--2---:R-:W-:Y:S05]  /*2b60*/  @!P1 BRA `(.L_x_58) ;  /* 0xfffffffc00f89947 */ /* 0x004fea000383ffff */
[----:B------:R-:W-:Y:S05]  /*2b70*/  BRA `(.L_x_71) ;  /* 0xfffffff000887947 */ /* 0x000fea000383ffff */
.L_x_59:
[----:B------:R-:W3:Y:S02]  /*2b80*/  SYNCS.PHASECHK.TRANS64.TRYWAIT P0, [UR28+0x10000], R2 ;  /* 0x01000002ff0075a7 */ /* 0x000ee4000800111c */
[----:B---3--:R-:W-:Y:S05]  /*2b90*/  @!P0 BRA `(.L_x_59) ;  /* 0xfffffffc00f88947 */ /* 0x008fea000383ffff */
[----:B------:R-:W-:Y:S05]  /*2ba0*/  BRA `(.L_x_72) ;  /* 0xfffffff400047947 */ /* 0x000fea000383ffff */
.L_x_61:
[----:B------:R-:W3:Y:S02]  /*2bb0*/  SYNCS.PHASECHK.TRANS64.TRYWAIT P0, [UR28+0x10010], R2 ;  /* 0x01001002ff0075a7 */ /* 0x000ee4000800111c */
[----:B---3--:R-:W-:Y:S05]  /*2bc0*/  @!P0 BRA `(.L_x_61) ;  /* 0xfffffffc00f88947 */ /* 0x008fea000383ffff */
[----:B------:R-:W-:Y:S05]  /*2bd0*/  BRA `(.L_x_73) ;  /* 0xfffffff400ac7947 */ /* 0x000fea000383ffff */
        .weak           $__internal_0_$__cuda_sm10x_tcgen05_guardrail_trap_col_being_dealloced_not_returned_by_alloc
        .type           $__internal_0_$__cuda_sm10x_tcgen05_guardrail_trap_col_being_dealloced_not_returned_by_alloc,@function
        .size           $__internal_0_$__cuda_sm10x_tcgen05_guardrail_trap_col_being_dealloced_not_returned_by_alloc,($__internal_1_$__cuda_sm10x_tcgen05_guardrail_trap_phase_invalid_during_alloc - $__internal_0_$__cuda_sm10x_tcgen05_guardrail_trap_col_being_dealloced_not_returned_by_alloc)
$__internal_0_$__cuda_sm10x_tcgen05_guardrail_trap_col_being_dealloced_not_returned_by_alloc:
[----:B------:R-:W-:Y:S05]  /*2be0*/  BPT.TRAP 0x1 ;  /* 0x000000040000795c */ /* 0x000fea0000300000 */
[----:B------:R-:W-:-:S04]  /*2bf0*/  IMAD.MOV.U32 R3, RZ, RZ, 0x0 ;  /* 0x00000000ff037424 */ /* 0x000fc800078e00ff */
[----:B------:R-:W-:Y:S05]  /*2c00*/  RET.REL.NODEC R2 `(gluon_tcgen05) ;  /* 0xffffffd002fc7950 */ /* 0x000fea0003c3ffff */
        .weak           $__internal_1_$__cuda_sm10x_tcgen05_guardrail_trap_phase_invalid_during_alloc
        .type           $__internal_1_$__cuda_sm10x_tcgen05_guardrail_trap_phase_invalid_during_alloc,@function
        .size           $__internal_1_$__cuda_sm10x_tcgen05_guardrail_trap_phase_invalid_during_alloc,($__internal_2_$__cuda_sm10x_tcgen05_guardrail_trap_unallocated_columns_being_dealloced - $__internal_1_$__cuda_sm10x_tcgen05_guardrail_trap_phase_invalid_during_alloc)
$__internal_1_$__cuda_sm10x_tcgen05_guardrail_trap_phase_invalid_during_alloc:
[----:B------:R-:W-:Y:S05]  /*2c10*/  BPT.TRAP 0x1 ;  /* 0x000000040000795c */ /* 0x000fea0000300000 */
[----:B------:R-:W-:-:S04]  /*2c20*/  IMAD.MOV.U32 R3, RZ, RZ, 0x0 ;  /* 0x00000000ff037424 */ /* 0x000fc800078e00ff */
[----:B------:R-:W-:Y:S05]  /*2c30*/  RET.REL.NODEC R2 `(gluon_tcgen05) ;  /* 0xffffffd002f07950 */ /* 0x000fea0003c3ffff */
        .weak           $__internal_2_$__cuda_sm10x_tcgen05_guardrail_trap_unallocated_columns_being_dealloced
        .type           $__internal_2_$__cuda_sm10x_tcgen05_guardrail_trap_unallocated_columns_being_dealloced,@function
        .size           $__internal_2_$__cuda_sm10x_tcgen05_guardrail_trap_unallocated_columns_being_dealloced,(.L_x_77 - $__internal_2_$__cuda_sm10x_tcgen05_guardrail_trap_unallocated_columns_being_dealloced)
$__internal_2_$__cuda_sm10x_tcgen05_guardrail_trap_unallocated_columns_being_dealloced:
[----:B------:R-:W-:Y:S05]  /*2c40*/  BPT.TRAP 0x1 ;  /* 0x000000040000795c */ /* 0x000fea0000300000 */
[----:B------:R-:W-:-:S04]  /*2c50*/  IMAD.MOV.U32 R3, RZ, RZ, 0x0 ;  /* 0x00000000ff037424 */ /* 0x000fc800078e00ff */
[----:B------:R-:W-:Y:S05]  /*2c60*/  RET.REL.NODEC R2 `(gluon_tcgen05) ;  /* 0xffffffd002e47950 */ /* 0x000fea0003c3ffff */
.L_x_74:
[----:B------:R-:W-:-:S00]  /*2c70*/  BRA `(.L_x_74) ;  /* 0xfffffffc00fc7947 */ /* 0x000fc0000383ffff */
[----:B------:R-:W-:-:S00]  /*2c80*/  NOP ;  /* 0x0000000000007918 */ /* 0x000fc00000000000 */
[----:B------:R-:W-:-:S00]  /*2c90*/  NOP ;  /* 0x0000000000007918 */ /* 0x000fc00000000000 */
[----:B------:R-:W-:-:S00]  /*2ca0*/  NOP ;  /* 0x0000000000007918 */ /* 0x000fc00000000000 */
[----:B------:R-:W-:-:S00]  /*2cb0*/  NOP ;  /* 0x0000000000007918 */ /* 0x000fc00000000000 */
[----:B------:R-:W-:-:S00]  /*2cc0*/  NOP ;  /* 0x0000000000007918 */ /* 0x000fc00000000000 */
[----:B------:R-:W-:-:S00]  /*2cd0*/  NOP ;  /* 0x0000000000007918 */ /* 0x000fc00000000000 */
[----:B------:R-:W-:-:S00]  /*2ce0*/  NOP ;  /* 0x0000000000007918 */ /* 0x000fc00000000000 */
[----:B------:R-:W-:-:S00]  /*2cf0*/  NOP ;  /* 0x0000000000007918 */ /* 0x000fc00000000000 */
.L_x_77:


//--------------------- .nv.shared.gluon_tcgen05  --------------------------
	.section	.nv.shared.gluon_tcgen05,"aw",@nobits
	.sectionflags	@""
	.align	16
	.zero		1024


//--------------------- .nv.shared.reserved.0     --------------------------
	.section	.nv.shared.reserved.0,"aw",@nobits
	.align	8
	.weak		__nv_reservedSMEM_offset_0_alias
	.size		__nv_reservedSMEM_offset_0_alias, 0, 64
	.other		__nv_reservedSMEM_offset_0_alias,@"STO_CUDA_RESERVED_SHARED STV_DEFAULT"
__nv_reservedSMEM_offset_0_alias:
	.zero		0
.nv.shared.reserved.0:
	.zero		64
	.weak		__nv_reservedSMEM_allocation_phase
	.type		__nv_reservedSMEM_allocation_phase,@object
	.size		__nv_reservedSMEM_allocation_phase,(.L_0 - __nv_reservedSMEM_allocation_phase)
__nv_reservedSMEM_allocation_phase:
	.zero		1
.L_0:
	.zero		7
	.weak		__nv_reservedSMEM_devtool_atexit_pc
	.type		__nv_reservedSMEM_devtool_atexit_pc,@object
	.size		__nv_reservedSMEM_devtool_atexit_pc,(__nv_reservedSMEM_allocation_mask - __nv_reservedSMEM_devtool_atexit_pc)
__nv_reservedSMEM_devtool_atexit_pc:
	.zero		8
	.weak		__nv_reservedSMEM_allocation_mask
	.type		__nv_reservedSMEM_allocation_mask,@object
	.size		__nv_reservedSMEM_allocation_mask,(.L_2 - __nv_reservedSMEM_allocation_mask)
__nv_reservedSMEM_allocation_mask:
	.zero		4
.L_2:


//--------------------- .nv.constant0.gluon_tcgen05 --------------------------
	.section	.nv.constant0.gluon_tcgen05,"a",@progbits
	.sectionflags	@""
	.align	4
.nv.constant0.gluon_tcgen05:
	.zero		976


//--------------------- SYMBOLS --------------------------

	.type		.nv.reservedSmem.offset0,@object
	.size		.nv.reservedSmem.offset0,0x4
	.type		.nv.reservedSmem.cap,@object
	.size		.nv.reservedSmem.cap,0x4
